	.target	sm_90a

	.elftype	@"ET_EXEC"


//--------------------- .note.nv.tkinfo           --------------------------
	.section	.note.nv.tkinfo,"",@"SHT_NOTE"
	.sectionflags	@"SHF_NOTE_NV_TKINFO"
	.tkinfo
        /*0018*/ 	.word	0x00000002
        /*0030*/ 	.string	""
        /*0030*/ 	.string	"ptxas"
        /*0030*/ 	.string	"Cuda compilation tools, release 13.0, V13.0.88"
        /*0030*/ 	.string	"Build cuda_13.0.r13.0/compiler.36424714_0"
        /*0030*/ 	.string	"-arch sm_90a -m 64 "



//--------------------- .note.nv.cuinfo           --------------------------
	.section	.note.nv.cuinfo,"",@"SHT_NOTE"
	.sectionflags	@"SHF_NOTE_NV_CUINFO"
        /*0018*/ 	.short	0x0002
        /*001a*/ 	.short	0x005a
        /*001c*/ 	.short	0x0082
	.zero		2


//--------------------- .nv.info                  --------------------------
	.section	.nv.info,"",@"SHT_CUDA_INFO"
	.align	4


	//----- nvinfo : EIATTR_REGCOUNT
	.align		4
        /*0000*/ 	.byte	0x04, 0x2f
        /*0002*/ 	.short	(.L_15 - .L_14)
	.align		4
.L_14:
        /*0004*/ 	.word	index@(_ZN7cutlass13device_kernelINS_4gemm6kernel13GemmUniversalIN4cute5tupleIJiiiiEEENS1_10collective13CollectiveMmaINS1_34MainloopSm90TmaGmmaWarpSpecializedILi4ENS5_IJNS4_1CILi1EEENSA_ILi2EEESB_EEENS1_32KernelTmaWarpSpecializedPingpongEEENS5_IJNSA_ILi64EEENSA_ILi128EEESG_EEENS_10tfloat32_tENS5_IJlSB_lEEESJ_SK_NS4_8TiledMMAINS4_8MMA_AtomIJNS4_4SM904GMMA30MMA_64x128x8_F32TF32TF32_SS_TNILNSO_7ScaleInE1ELSQ_1EEEEEENS4_6LayoutINS5_IJSB_SB_SB_EEENS5_IJNSA_ILi0EEESV_SV_EEEEENS5_IJNS4_10UnderscoreESY_SY_EEEEENS4_23SM90_TMA_LOAD_MULTICASTENS4_14ComposedLayoutINS4_7SwizzleILi3ELi4ELi3EEENS4_18smem_ptr_flag_bitsILi32EEENST_INS5_IJNSA_ILi8EEENSA_ILi32EEEEEENS5_IJS18_SB_EEEEEEEvNS4_8identityENS4_13SM90_TMA_LOADES1C_vS1D_EENS_8epilogue10collective6detail29Sm90TmaWarpSpecializedAdapterINS1H_15DefaultEpilogueISJ_SK_SK_NS1G_6thread17LinearCombinationISJ_Li1EffLNS1L_9ScaleType4KindE0ELNS_15FloatRoundStyleE2ESJ_EENS1_15EpilogueDefaultEEEEEvvEEEEvNT_6ParamsE)
        /*0008*/ 	.word	0x000000a8


	//----- nvinfo : EIATTR_FRAME_SIZE
	.align		4
.L_15:
        /*000c*/ 	.byte	0x04, 0x11
        /*000e*/ 	.short	(.L_17 - .L_16)
	.align		4
.L_16:
        /*0010*/ 	.word	index@(_ZN7cutlass13device_kernelINS_4gemm6kernel13GemmUniversalIN4cute5tupleIJiiiiEEENS1_10collective13CollectiveMmaINS1_34MainloopSm90TmaGmmaWarpSpecializedILi4ENS5_IJNS4_1CILi1EEENSA_ILi2EEESB_EEENS1_32KernelTmaWarpSpecializedPingpongEEENS5_IJNSA_ILi64EEENSA_ILi128EEESG_EEENS_10tfloat32_tENS5_IJlSB_lEEESJ_SK_NS4_8TiledMMAINS4_8MMA_AtomIJNS4_4SM904GMMA30MMA_64x128x8_F32TF32TF32_SS_TNILNSO_7ScaleInE1ELSQ_1EEEEEENS4_6LayoutINS5_IJSB_SB_SB_EEENS5_IJNSA_ILi0EEESV_SV_EEEEENS5_IJNS4_10UnderscoreESY_SY_EEEEENS4_23SM90_TMA_LOAD_MULTICASTENS4_14ComposedLayoutINS4_7SwizzleILi3ELi4ELi3EEENS4_18smem_ptr_flag_bitsILi32EEENST_INS5_IJNSA_ILi8EEENSA_ILi32EEEEEENS5_IJS18_SB_EEEEEEEvNS4_8identityENS4_13SM90_TMA_LOADES1C_vS1D_EENS_8epilogue10collective6detail29Sm90TmaWarpSpecializedAdapterINS1H_15DefaultEpilogueISJ_SK_SK_NS1G_6thread17LinearCombinationISJ_Li1EffLNS1L_9ScaleType4KindE0ELNS_15FloatRoundStyleE2ESJ_EENS1_15EpilogueDefaultEEEEEvvEEEEvNT_6ParamsE)
        /*0014*/ 	.word	0x00000000


	//----- nvinfo : EIATTR_MIN_STACK_SIZE
	.align		4
.L_17:
        /*0018*/ 	.byte	0x04, 0x12
        /*001a*/ 	.short	(.L_19 - .L_18)
	.align		4
.L_18:
        /*001c*/ 	.word	index@(_ZN7cutlass13device_kernelINS_4gemm6kernel13GemmUniversalIN4cute5tupleIJiiiiEEENS1_10collective13CollectiveMmaINS1_34MainloopSm90TmaGmmaWarpSpecializedILi4ENS5_IJNS4_1CILi1EEENSA_ILi2EEESB_EEENS1_32KernelTmaWarpSpecializedPingpongEEENS5_IJNSA_ILi64EEENSA_ILi128EEESG_EEENS_10tfloat32_tENS5_IJlSB_lEEESJ_SK_NS4_8TiledMMAINS4_8MMA_AtomIJNS4_4SM904GMMA30MMA_64x128x8_F32TF32TF32_SS_TNILNSO_7ScaleInE1ELSQ_1EEEEEENS4_6LayoutINS5_IJSB_SB_SB_EEENS5_IJNSA_ILi0EEESV_SV_EEEEENS5_IJNS4_10UnderscoreESY_SY_EEEEENS4_23SM90_TMA_LOAD_MULTICASTENS4_14ComposedLayoutINS4_7SwizzleILi3ELi4ELi3EEENS4_18smem_ptr_flag_bitsILi32EEENST_INS5_IJNSA_ILi8EEENSA_ILi32EEEEEENS5_IJS18_SB_EEEEEEEvNS4_8identityENS4_13SM90_TMA_LOADES1C_vS1D_EENS_8epilogue10collective6detail29Sm90TmaWarpSpecializedAdapterINS1H_15DefaultEpilogueISJ_SK_SK_NS1G_6thread17LinearCombinationISJ_Li1EffLNS1L_9ScaleType4KindE0ELNS_15FloatRoundStyleE2ESJ_EENS1_15EpilogueDefaultEEEEEvvEEEEvNT_6ParamsE)
        /*0020*/ 	.word	0x00000000
.L_19:


//--------------------- .nv.compat                --------------------------
	.section	.nv.compat,"",@"SHT_CUDA_COMPAT_INFO"
	.align	4
        /*0000*/ 	.byte	0x02, 0x09, 0x01, 0x00, 0x02, 0x02, 0x04, 0x00, 0x02, 0x05, 0x05, 0x00, 0x03, 0x07, 0x01, 0x01
        /*0010*/ 	.byte	0x02, 0x03, 0x01, 0x00, 0x02, 0x06, 0x01, 0x00, 0x04, 0x0b, 0x08, 0x00, 0x00, 0x00, 0x00, 0x00
        /*0020*/ 	.byte	0x00, 0x00, 0x00, 0x00


//--------------------- .nv.info._ZN7cutlass13device_kernelINS_4gemm6kernel13GemmUniversalIN4cute5tupleIJiiiiEEENS1_10collective13CollectiveMmaINS1_34MainloopSm90TmaGmmaWarpSpecializedILi4ENS5_IJNS4_1CILi1EEENSA_ILi2EEESB_EEENS1_32KernelTmaWarpSpecializedPingpongEEENS5_IJNSA_ILi64EEENSA_ILi128EEESG_EEENS_10tfloat32_tENS5_IJlSB_lEEESJ_SK_NS4_8TiledMMAINS4_8MMA_AtomIJNS4_4SM904GMMA30MMA_64x128x8_F32TF32TF32_SS_TNILNSO_7ScaleInE1ELSQ_1EEEEEENS4_6LayoutINS5_IJSB_SB_SB_EEENS5_IJNSA_ILi0EEESV_SV_EEEEENS5_IJNS4_10UnderscoreESY_SY_EEEEENS4_23SM90_TMA_LOAD_MULTICASTENS4_14ComposedLayoutINS4_7SwizzleILi3ELi4ELi3EEENS4_18smem_ptr_flag_bitsILi32EEENST_INS5_IJNSA_ILi8EEENSA_ILi32EEEEEENS5_IJS18_SB_EEEEEEEvNS4_8identityENS4_13SM90_TMA_LOADES1C_vS1D_EENS_8epilogue10collective6detail29Sm90TmaWarpSpecializedAdapterINS1H_15DefaultEpilogueISJ_SK_SK_NS1G_6thread17LinearCombinationISJ_Li1EffLNS1L_9ScaleType4KindE0ELNS_15FloatRoundStyleE2ESJ_EENS1_15EpilogueDefaultEEEEEvvEEEEvNT_6ParamsE --------------------------
	.section	.nv.info._ZN7cutlass13device_kernelINS_4gemm6kernel13GemmUniversalIN4cute5tupleIJiiiiEEENS1_10collective13CollectiveMmaINS1_34MainloopSm90TmaGmmaWarpSpecializedILi4ENS5_IJNS4_1CILi1EEENSA_ILi2EEESB_EEENS1_32KernelTmaWarpSpecializedPingpongEEENS5_IJNSA_ILi64EEENSA_ILi128EEESG_EEENS_10tfloat32_tENS5_IJlSB_lEEESJ_SK_NS4_8TiledMMAINS4_8MMA_AtomIJNS4_4SM904GMMA30MMA_64x128x8_F32TF32TF32_SS_TNILNSO_7ScaleInE1ELSQ_1EEEEEENS4_6LayoutINS5_IJSB_SB_SB_EEENS5_IJNSA_ILi0EEESV_SV_EEEEENS5_IJNS4_10UnderscoreESY_SY_EEEEENS4_23SM90_TMA_LOAD_MULTICASTENS4_14ComposedLayoutINS4_7SwizzleILi3ELi4ELi3EEENS4_18smem_ptr_flag_bitsILi32EEENST_INS5_IJNSA_ILi8EEENSA_ILi32EEEEEENS5_IJS18_SB_EEEEEEEvNS4_8identityENS4_13SM90_TMA_LOADES1C_vS1D_EENS_8epilogue10collective6detail29Sm90TmaWarpSpecializedAdapterINS1H_15DefaultEpilogueISJ_SK_SK_NS1G_6thread17LinearCombinationISJ_Li1EffLNS1L_9ScaleType4KindE0ELNS_15FloatRoundStyleE2ESJ_EENS1_15EpilogueDefaultEEEEEvvEEEEvNT_6ParamsE,"",@"SHT_CUDA_INFO"
	.sectionflags	@""
	.align	4


	//----- nvinfo : EIATTR_CUDA_API_VERSION
	.align		4
        /*0000*/ 	.byte	0x04, 0x37
        /*0002*/ 	.short	(.L_21 - .L_20)
.L_20:
        /*0004*/ 	.word	0x00000082


	//----- nvinfo : EIATTR_KPARAM_INFO
	.align		4
.L_21:
        /*0008*/ 	.byte	0x04, 0x17
        /*000a*/ 	.short	(.L_23 - .L_22)
.L_22:
        /*000c*/ 	.word	0x00000000
        /*0010*/ 	.short	0x0000
        /*0012*/ 	.short	0x0070
        /*0014*/ 	.byte	0x00, 0xf0, 0x01, 0x10


	//----- nvinfo : EIATTR_SPARSE_MMA_MASK
	.align		4
.L_23:
        /*0018*/ 	.byte	0x03, 0x50
        /*001a*/ 	.short	0x0000


	//----- nvinfo : EIATTR_MAXREG_COUNT
	.align		4
        /*001c*/ 	.byte	0x03, 0x1b
        /*001e*/ 	.short	0x00a8


	//----- nvinfo : EIATTR_NUM_BARRIERS
	.align		4
        /*0020*/ 	.byte	0x02, 0x4c
        /*0022*/ 	.byte	0x01
	.zero		1


	//----- nvinfo : EIATTR_EXTERNS
	.align		4
        /*0024*/ 	.byte	0x04, 0x0f
        /*0026*/ 	.short	(.L_25 - .L_24)


	//   ....[0]....
	.align		4
.L_24:
        /*0028*/ 	.word	index@(__assertfail)


	//----- nvinfo : EIATTR_MERCURY_ISA_VERSION
	.align		4
.L_25:
        /*002c*/ 	.byte	0x03, 0x5f
        /*002e*/ 	.short	0x0101


	//----- nvinfo : EIATTR_INT_WARP_WIDE_INSTR_OFFSETS
	.align		4
        /*0030*/ 	.byte	0x04, 0x31
        /*0032*/ 	.short	(.L_27 - .L_26)


	//   ....[0]....
.L_26:
        /*0034*/ 	.word	0x00000590


	//   ....[1]....
        /*0038*/ 	.word	0x000005d0


	//   ....[2]....
        /*003c*/ 	.word	0x00000660


	//   ....[3]....
        /*0040*/ 	.word	0x00000690


	//   ....[4]....
        /*0044*/ 	.word	0x000006d0


	//   ....[5]....
        /*0048*/ 	.word	0x000006e0


	//   ....[6]....
        /*004c*/ 	.word	0x000007a0


	//   ....[7]....
        /*0050*/ 	.word	0x00000800


	//   ....[8]....
        /*0054*/ 	.word	0x00002530


	//----- nvinfo : EIATTR_COOP_GROUP_MASK_REGIDS
	.align		4
.L_27:
        /*0058*/ 	.byte	0x04, 0x29
        /*005a*/ 	.short	(.L_29 - .L_28)


	//   ....[0]....
.L_28:
        /*005c*/ 	.word	0xffffffff


	//   ....[1]....
        /*0060*/ 	.word	0xffffffff


	//   ....[2]....
        /*0064*/ 	.word	0xffffffff


	//   ....[3]....
        /*0068*/ 	.word	0xffffffff


	//   ....[4]....
        /*006c*/ 	.word	0xffffffff


	//   ....[5]....
        /*0070*/ 	.word	0xffffffff


	//   ....[6]....
        /*0074*/ 	.word	0xffffffff


	//----- nvinfo : EIATTR_COOP_GROUP_INSTR_OFFSETS
	.align		4
.L_29:
        /*0078*/ 	.byte	0x04, 0x28
        /*007a*/ 	.short	(.L_31 - .L_30)


	//   ....[0]....
.L_30:
        /*007c*/ 	.word	0x00000060


	//   ....[1]....
        /*0080*/ 	.word	0x00000080


	//   ....[2]....
        /*0084*/ 	.word	0x00000180


	//   ....[3]....
        /*0088*/ 	.word	0x000003b0


	//   ....[4]....
        /*008c*/ 	.word	0x000003f0


	//   ....[5]....
        /*0090*/ 	.word	0x000004e0


	//   ....[6]....
        /*0094*/ 	.word	0x00000910


	//----- nvinfo : EIATTR_REG_RECONFIG
	.align		4
.L_31:
        /*0098*/ 	.byte	0x01, 0x54
	.zero		2


	//----- nvinfo : EIATTR_SYSCALL_OFFSETS
	.align		4
        /*009c*/ 	.byte	0x04, 0x46
        /*009e*/ 	.short	(.L_33 - .L_32)


	//   ....[0]....
.L_32:
        /*00a0*/ 	.word	0x00001940


	//----- nvinfo : EIATTR_MBARRIER_INSTR_OFFSETS
	.align		4
.L_33:
        /*00a4*/ 	.byte	0x04, 0x39
        /*00a6*/ 	.short	(.L_35 - .L_34)


	//   ....[0]....
.L_34:
        /*00a8*/ 	.word	0x00000320
        /*00ac*/ 	.word	0x000000ff
        /*00b0*/ 	.word	0x00000000
        /*00b4*/ 	.short	0x0100
        /*00b6*/ 	.byte	0x07
	.zero		1


	//   ....[1]....
        /*00b8*/ 	.word	0x00000330
        /*00bc*/ 	.word	0x000000ff
        /*00c0*/ 	.word	0x00000020
        /*00c4*/ 	.short	0x0100
        /*00c6*/ 	.byte	0x07
	.zero		1


	//   ....[2]....
        /*00c8*/ 	.word	0x00000340
        /*00cc*/ 	.word	0x000000ff
        /*00d0*/ 	.word	0x00000008
        /*00d4*/ 	.short	0x0100
        /*00d6*/ 	.byte	0x07
	.zero		1


	//   ....[3]....
        /*00d8*/ 	.word	0x00000350
        /*00dc*/ 	.word	0x000000ff
        /*00e0*/ 	.word	0x00000028
        /*00e4*/ 	.short	0x0100
        /*00e6*/ 	.byte	0x07
	.zero		1


	//   ....[4]....
        /*00e8*/ 	.word	0x00000360
        /*00ec*/ 	.word	0x000000ff
        /*00f0*/ 	.word	0x00000010
        /*00f4*/ 	.short	0x0100
        /*00f6*/ 	.byte	0x07
	.zero		1


	//   ....[5]....
        /*00f8*/ 	.word	0x00000370
        /*00fc*/ 	.word	0x000000ff
        /*0100*/ 	.word	0x00000030
        /*0104*/ 	.short	0x0100
        /*0106*/ 	.byte	0x07
	.zero		1


	//   ....[6]....
        /*0108*/ 	.word	0x00000380
        /*010c*/ 	.word	0x000000ff
        /*0110*/ 	.word	0x00000018
        /*0114*/ 	.short	0x0100
        /*0116*/ 	.byte	0x07
	.zero		1


	//   ....[7]....
        /*0118*/ 	.word	0x00000390
        /*011c*/ 	.word	0x000000ff
        /*0120*/ 	.word	0x00000038
        /*0124*/ 	.short	0x0100
        /*0126*/ 	.byte	0x07
	.zero		1


	//   ....[8]....
        /*0128*/ 	.word	0x000007e0
        /*012c*/ 	.word	0x000000ff
        /*0130*/ 	.word	0x00000070
        /*0134*/ 	.short	0x0100
        /*0136*/ 	.byte	0x0d
	.zero		1


	//   ....[9]....
        /*0138*/ 	.word	0x00000820
        /*013c*/ 	.word	0x000000ff
        /*0140*/ 	.word	0x00000078
        /*0144*/ 	.short	0x0100
        /*0146*/ 	.byte	0x0d
	.zero		1


	//   ....[10]....
        /*0148*/ 	.word	0x00000850
        /*014c*/ 	.word	0x000000ff
        /*0150*/ 	.word	0x00000050
        /*0154*/ 	.short	0x0100
        /*0156*/ 	.byte	0x10
	.zero		1


	//   ....[11]....
        /*0158*/ 	.word	0x000008a0
        /*015c*/ 	.word	0x000000ff
        /*0160*/ 	.word	0x00000058
        /*0164*/ 	.short	0x0100
        /*0166*/ 	.byte	0x10
	.zero		1


	//   ....[12]....
        /*0168*/ 	.word	0x000008b0
        /*016c*/ 	.word	0x000000ff
        /*0170*/ 	.word	0x00000060
        /*0174*/ 	.short	0x0100
        /*0176*/ 	.byte	0x10
	.zero		1


	//   ....[13]....
        /*0178*/ 	.word	0x000008c0
        /*017c*/ 	.word	0x000000ff
        /*0180*/ 	.word	0x00000068
        /*0184*/ 	.short	0x0100
        /*0186*/ 	.byte	0x10
	.zero		1


	//   ....[14]....
        /*0188*/ 	.word	0x00001800
        /*018c*/ 	.word	0x00000060
        /*0190*/ 	.word	0xfffffff8
        /*0194*/ 	.short	0x010a
        /*0196*/ 	.byte	0x3f
	.zero		1


	//   ....[15]....
        /*0198*/ 	.word	0x000019d0
        /*019c*/ 	.word	0x00000003
        /*01a0*/ 	.word	0x00000000
        /*01a4*/ 	.short	0x010a
        /*01a6*/ 	.byte	0x3f
	.zero		1


	//   ....[16]....
        /*01a8*/ 	.word	0x00001a30
        /*01ac*/ 	.word	0x00000003
        /*01b0*/ 	.word	0x00000000
        /*01b4*/ 	.short	0x010a
        /*01b6*/ 	.byte	0x3f
	.zero		1


	//   ....[17]....
        /*01b8*/ 	.word	0x00001f50
        /*01bc*/ 	.word	0x000000ff
        /*01c0*/ 	.word	0x00000000
        /*01c4*/ 	.short	0x010a
        /*01c6*/ 	.byte	0x04
	.zero		1


	//   ....[18]....
        /*01c8*/ 	.word	0x00001f90
        /*01cc*/ 	.word	0x000000ff
        /*01d0*/ 	.word	0x00000000
        /*01d4*/ 	.short	0x010a
        /*01d6*/ 	.byte	0x04
	.zero		1


	//   ....[19]....
        /*01d8*/ 	.word	0x000023c0
        /*01dc*/ 	.word	0x00000005
        /*01e0*/ 	.word	0x00000000
        /*01e4*/ 	.short	0x0101
        /*01e6*/ 	.byte	0x3f
	.zero		1


	//   ....[20]....
        /*01e8*/ 	.word	0x000024c0
        /*01ec*/ 	.word	0x00000065
        /*01f0*/ 	.word	0x00000000
        /*01f4*/ 	.short	0x0101
        /*01f6*/ 	.byte	0x32
	.zero		1


	//   ....[21]....
        /*01f8*/ 	.word	0x000025b0
        /*01fc*/ 	.word	0x00000003
        /*0200*/ 	.word	0x00000000
        /*0204*/ 	.short	0x0101
        /*0206*/ 	.byte	0x3f
	.zero		1


	//   ....[22]....
        /*0208*/ 	.word	0x00002610
        /*020c*/ 	.word	0x00000060
        /*0210*/ 	.word	0x00000008
        /*0214*/ 	.short	0x010a
        /*0216*/ 	.byte	0x3f
	.zero		1


	//   ....[23]....
        /*0218*/ 	.word	0x000066f0
        /*021c*/ 	.word	0x00000061
        /*0220*/ 	.word	0x00000000
        /*0224*/ 	.short	0x0101
        /*0226*/ 	.byte	0x32
	.zero		1


	//   ....[24]....
        /*0228*/ 	.word	0x00007140
        /*022c*/ 	.word	0x0000000c
        /*0230*/ 	.word	0x00000020
        /*0234*/ 	.short	0x010a
        /*0236*/ 	.byte	0x3f
	.zero		1


	//   ....[25]....
        /*0238*/ 	.word	0x00007640
        /*023c*/ 	.word	0x00000004
        /*0240*/ 	.word	0x00000078
        /*0244*/ 	.short	0x0101
        /*0246*/ 	.byte	0x3f
	.zero		1


	//   ....[26]....
        /*0248*/ 	.word	0x00007d50
        /*024c*/ 	.word	0x00000007
        /*0250*/ 	.word	0x00000000
        /*0254*/ 	.short	0x010a
        /*0256*/ 	.byte	0x3f
	.zero		1


	//   ....[27]....
        /*0258*/ 	.word	0x00007dd0
        /*025c*/ 	.word	0x00000009
        /*0260*/ 	.word	0x00000000
        /*0264*/ 	.short	0x010a
        /*0266*/ 	.byte	0x3f
	.zero		1


	//   ....[28]....
        /*0268*/ 	.word	0x00007e60
        /*026c*/ 	.word	0x00000006
        /*0270*/ 	.word	0x00000000
        /*0274*/ 	.short	0x010a
        /*0276*/ 	.byte	0x3f
	.zero		1


	//   ....[29]....
        /*0278*/ 	.word	0x00007ef0
        /*027c*/ 	.word	0x00000003
        /*0280*/ 	.word	0x00000000
        /*0284*/ 	.short	0x010a
        /*0286*/ 	.byte	0x3f
	.zero		1


	//   ....[30]....
        /*0288*/ 	.word	0x00007f50
        /*028c*/ 	.word	0x00000060
        /*0290*/ 	.word	0xfffffff8
        /*0294*/ 	.short	0x010a
        /*0296*/ 	.byte	0x3f
	.zero		1


	//   ....[31]....
        /*0298*/ 	.word	0x00007fa0
        /*029c*/ 	.word	0x00000003
        /*02a0*/ 	.word	0x00000000
        /*02a4*/ 	.short	0x010a
        /*02a6*/ 	.byte	0x3f
	.zero		1


	//   ....[32]....
        /*02a8*/ 	.word	0x00008000
        /*02ac*/ 	.word	0x00000005
        /*02b0*/ 	.word	0x00000000
        /*02b4*/ 	.short	0x010a
        /*02b6*/ 	.byte	0x3f
	.zero		1


	//   ....[33]....
        /*02b8*/ 	.word	0x00008050
        /*02bc*/ 	.word	0x00000060
        /*02c0*/ 	.word	0x00000008
        /*02c4*/ 	.short	0x010a
        /*02c6*/ 	.byte	0x3f
	.zero		1


	//   ....[34]....
        /*02c8*/ 	.word	0x00008120
        /*02cc*/ 	.word	0x0000000c
        /*02d0*/ 	.word	0x00000020
        /*02d4*/ 	.short	0x010a
        /*02d6*/ 	.byte	0x3f
	.zero		1


	//   ....[35]....
        /*02d8*/ 	.word	0x000081f0
        /*02dc*/ 	.word	0x00000007
        /*02e0*/ 	.word	0x00000000
        /*02e4*/ 	.short	0x010a
        /*02e6*/ 	.byte	0x3f
	.zero		1


	//   ....[36]....
        /*02e8*/ 	.word	0x00008240
        /*02ec*/ 	.word	0x00000009
        /*02f0*/ 	.word	0x00000000
        /*02f4*/ 	.short	0x010a
        /*02f6*/ 	.byte	0x3f
	.zero		1


	//   ....[37]....
        /*02f8*/ 	.word	0x00008290
        /*02fc*/ 	.word	0x00000006
        /*0300*/ 	.word	0x00000000
        /*0304*/ 	.short	0x010a
        /*0306*/ 	.byte	0x3f
	.zero		1


	//----- nvinfo : EIATTR_NUM_MBARRIERS
	.align		4
.L_35:
        /*0308*/ 	.byte	0x03, 0x38
        /*030a*/ 	.short	0x000e


	//----- nvinfo : EIATTR_EXIT_INSTR_OFFSETS
	.align		4
        /*030c*/ 	.byte	0x04, 0x1c
        /*030e*/ 	.short	(.L_37 - .L_36)


	//   ....[0]....
.L_36:
        /*0310*/ 	.word	0x00001420


	//   ....[1]....
        /*0314*/ 	.word	0x00001480


	//   ....[2]....
        /*0318*/ 	.word	0x00006e30


	//   ....[3]....
        /*031c*/ 	.word	0x00006e60


	//   ....[4]....
        /*0320*/ 	.word	0x00007f40


	//----- nvinfo : EIATTR_MAX_THREADS
	.align		4
.L_37:
        /*0324*/ 	.byte	0x04, 0x05
        /*0326*/ 	.short	(.L_39 - .L_38)
.L_38:
        /*0328*/ 	.word	0x00000180
        /*032c*/ 	.word	0x00000001
        /*0330*/ 	.word	0x00000001


	//----- nvinfo : EIATTR_CRS_STACK_SIZE
	.align		4
.L_39:
        /*0334*/ 	.byte	0x04, 0x1e
        /*0336*/ 	.short	(.L_41 - .L_40)
.L_40:
        /*0338*/ 	.word	0x00000000


	//----- nvinfo : EIATTR_CBANK_PARAM_SIZE
	.align		4
.L_41:
        /*033c*/ 	.byte	0x03, 0x19
        /*033e*/ 	.short	0x0470


	//----- nvinfo : EIATTR_PARAM_CBANK
	.align		4
        /*0340*/ 	.byte	0x04, 0x0a
        /*0342*/ 	.short	(.L_43 - .L_42)
	.align		4
.L_42:
        /*0344*/ 	.word	index@(.nv.constant0._ZN7cutlass13device_kernelINS_4gemm6kernel13GemmUniversalIN4cute5tupleIJiiiiEEENS1_10collective13CollectiveMmaINS1_34MainloopSm90TmaGmmaWarpSpecializedILi4ENS5_IJNS4_1CILi1EEENSA_ILi2EEESB_EEENS1_32KernelTmaWarpSpecializedPingpongEEENS5_IJNSA_ILi64EEENSA_ILi128EEESG_EEENS_10tfloat32_tENS5_IJlSB_lEEESJ_SK_NS4_8TiledMMAINS4_8MMA_AtomIJNS4_4SM904GMMA30MMA_64x128x8_F32TF32TF32_SS_TNILNSO_7ScaleInE1ELSQ_1EEEEEENS4_6LayoutINS5_IJSB_SB_SB_EEENS5_IJNSA_ILi0EEESV_SV_EEEEENS5_IJNS4_10UnderscoreESY_SY_EEEEENS4_23SM90_TMA_LOAD_MULTICASTENS4_14ComposedLayoutINS4_7SwizzleILi3ELi4ELi3EEENS4_18smem_ptr_flag_bitsILi32EEENST_INS5_IJNSA_ILi8EEENSA_ILi32EEEEEENS5_IJS18_SB_EEEEEEEvNS4_8identityENS4_13SM90_TMA_LOADES1C_vS1D_EENS_8epilogue10collective6detail29Sm90TmaWarpSpecializedAdapterINS1H_15DefaultEpilogueISJ_SK_SK_NS1G_6thread17LinearCombinationISJ_Li1EffLNS1L_9ScaleType4KindE0ELNS_15FloatRoundStyleE2ESJ_EENS1_15EpilogueDefaultEEEEEvvEEEEvNT_6ParamsE)
        /*0348*/ 	.short	0x0210
        /*034a*/ 	.short	0x0470


	//----- nvinfo : EIATTR_SW_WAR
	.align		4
.L_43:
        /*034c*/ 	.byte	0x04, 0x36
        /*034e*/ 	.short	(.L_45 - .L_44)
.L_44:
        /*0350*/ 	.word	0x00000008
.L_45:


//--------------------- .nv.callgraph             --------------------------
	.section	.nv.callgraph,"",@"SHT_CUDA_CALLGRAPH"
	.align	4
	.sectionentsize	8
	.align		4
        /*0000*/ 	.word	0x00000000
	.align		4
        /*0004*/ 	.word	0xffffffff
	.align		4
        /*0008*/ 	.word	index@(_ZN7cutlass13device_kernelINS_4gemm6kernel13GemmUniversalIN4cute5tupleIJiiiiEEENS1_10collective13CollectiveMmaINS1_34MainloopSm90TmaGmmaWarpSpecializedILi4ENS5_IJNS4_1CILi1EEENSA_ILi2EEESB_EEENS1_32KernelTmaWarpSpecializedPingpongEEENS5_IJNSA_ILi64EEENSA_ILi128EEESG_EEENS_10tfloat32_tENS5_IJlSB_lEEESJ_SK_NS4_8TiledMMAINS4_8MMA_AtomIJNS4_4SM904GMMA30MMA_64x128x8_F32TF32TF32_SS_TNILNSO_7ScaleInE1ELSQ_1EEEEEENS4_6LayoutINS5_IJSB_SB_SB_EEENS5_IJNSA_ILi0EEESV_SV_EEEEENS5_IJNS4_10UnderscoreESY_SY_EEEEENS4_23SM90_TMA_LOAD_MULTICASTENS4_14ComposedLayoutINS4_7SwizzleILi3ELi4ELi3EEENS4_18smem_ptr_flag_bitsILi32EEENST_INS5_IJNSA_ILi8EEENSA_ILi32EEEEEENS5_IJS18_SB_EEEEEEEvNS4_8identityENS4_13SM90_TMA_LOADES1C_vS1D_EENS_8epilogue10collective6detail29Sm90TmaWarpSpecializedAdapterINS1H_15DefaultEpilogueISJ_SK_SK_NS1G_6thread17LinearCombinationISJ_Li1EffLNS1L_9ScaleType4KindE0ELNS_15FloatRoundStyleE2ESJ_EENS1_15EpilogueDefaultEEEEEvvEEEEvNT_6ParamsE)
	.align		4
        /*000c*/ 	.word	index@(__assertfail)
	.align		4
        /*0010*/ 	.word	0x00000000
	.align		4
        /*0014*/ 	.word	0xfffffffe
	.align		4
        /*0018*/ 	.word	0x00000000
	.align		4
        /*001c*/ 	.word	0xfffffffd
	.align		4
        /*0020*/ 	.word	0x00000000
	.align		4
        /*0024*/ 	.word	0xfffffffc


//--------------------- .nv.constant4             --------------------------
	.section	.nv.constant4,"a",@progbits
	.align	8
	.align		8
.nv.constant4:
        /*0000*/ 	.dword	__assertfail
	.align		8
        /*0008*/ 	.dword	__unnamed_1
	.align		8
        /*0010*/ 	.dword	_ZN39_INTERNAL_b9af446c_4_k_cu_609a18c1_62234cuda3std3__45__cpo5beginE
	.align		8
        /*0018*/ 	.dword	_ZN39_INTERNAL_b9af446c_4_k_cu_609a18c1_62234cuda3std3__45__cpo3endE
	.align		8
        /*0020*/ 	.dword	_ZN39_INTERNAL_b9af446c_4_k_cu_609a18c1_62234cuda3std3__45__cpo6cbeginE
	.align		8
        /*0028*/ 	.dword	_ZN39_INTERNAL_b9af446c_4_k_cu_609a18c1_62234cuda3std3__45__cpo4cendE
	.align		8
        /*0030*/ 	.dword	_ZN39_INTERNAL_b9af446c_4_k_cu_609a18c1_62234cuda3std3__441_GLOBAL__N__b9af446c_4_k_cu_609a18c1_62236ignoreE
	.align		8
        /*0038*/ 	.dword	_ZN39_INTERNAL_b9af446c_4_k_cu_609a18c1_62234cuda3std3__419piecewise_constructE
	.align		8
        /*0040*/ 	.dword	_ZN39_INTERNAL_b9af446c_4_k_cu_609a18c1_62234cuda3std3__48in_placeE
	.align		8
        /*0048*/ 	.dword	_ZN39_INTERNAL_b9af446c_4_k_cu_609a18c1_62234cuda3std6ranges3__45__cpo4swapE
	.align		8
        /*0050*/ 	.dword	_ZN39_INTERNAL_b9af446c_4_k_cu_609a18c1_62234cuda3std6ranges3__45__cpo9iter_moveE
	.align		8
        /*0058*/ 	.dword	_ZN39_INTERNAL_b9af446c_4_k_cu_609a18c1_62234cute7productE
	.align		8
        /*0060*/ 	.dword	_ZN39_INTERNAL_b9af446c_4_k_cu_609a18c1_62234cute1_E
	.align		8
        /*0068*/ 	.dword	$str$22
	.align		8
        /*0070*/ 	.dword	$str$23


//--------------------- .text._ZN7cutlass13device_kernelINS_4gemm6kernel13GemmUniversalIN4cute5tupleIJiiiiEEENS1_10collective13CollectiveMmaINS1_34MainloopSm90TmaGmmaWarpSpecializedILi4ENS5_IJNS4_1CILi1EEENSA_ILi2EEESB_EEENS1_32KernelTmaWarpSpecializedPingpongEEENS5_IJNSA_ILi64EEENSA_ILi128EEESG_EEENS_10tfloat32_tENS5_IJlSB_lEEESJ_SK_NS4_8TiledMMAINS4_8MMA_AtomIJNS4_4SM904GMMA30MMA_64x128x8_F32TF32TF32_SS_TNILNSO_7ScaleInE1ELSQ_1EEEEEENS4_6LayoutINS5_IJSB_SB_SB_EEENS5_IJNSA_ILi0EEESV_SV_EEEEENS5_IJNS4_10UnderscoreESY_SY_EEEEENS4_23SM90_TMA_LOAD_MULTICASTENS4_14ComposedLayoutINS4_7SwizzleILi3ELi4ELi3EEENS4_18smem_ptr_flag_bitsILi32EEENST_INS5_IJNSA_ILi8EEENSA_ILi32EEEEEENS5_IJS18_SB_EEEEEEEvNS4_8identityENS4_13SM90_TMA_LOADES1C_vS1D_EENS_8epilogue10collective6detail29Sm90TmaWarpSpecializedAdapterINS1H_15DefaultEpilogueISJ_SK_SK_NS1G_6thread17LinearCombinationISJ_Li1EffLNS1L_9ScaleType4KindE0ELNS_15FloatRoundStyleE2ESJ_EENS1_15EpilogueDefaultEEEEEvvEEEEvNT_6ParamsE --------------------------
	.section	.text._ZN7cutlass13device_kernelINS_4gemm6kernel13GemmUniversalIN4cute5tupleIJiiiiEEENS1_10collective13CollectiveMmaINS1_34MainloopSm90TmaGmmaWarpSpecializedILi4ENS5_IJNS4_1CILi1EEENSA_ILi2EEESB_EEENS1_32KernelTmaWarpSpecializedPingpongEEENS5_IJNSA_ILi64EEENSA_ILi128EEESG_EEENS_10tfloat32_tENS5_IJlSB_lEEESJ_SK_NS4_8TiledMMAINS4_8MMA_AtomIJNS4_4SM904GMMA30MMA_64x128x8_F32TF32TF32_SS_TNILNSO_7ScaleInE1ELSQ_1EEEEEENS4_6LayoutINS5_IJSB_SB_SB_EEENS5_IJNSA_ILi0EEESV_SV_EEEEENS5_IJNS4_10UnderscoreESY_SY_EEEEENS4_23SM90_TMA_LOAD_MULTICASTENS4_14ComposedLayoutINS4_7SwizzleILi3ELi4ELi3EEENS4_18smem_ptr_flag_bitsILi32EEENST_INS5_IJNSA_ILi8EEENSA_ILi32EEEEEENS5_IJS18_SB_EEEEEEEvNS4_8identityENS4_13SM90_TMA_LOADES1C_vS1D_EENS_8epilogue10collective6detail29Sm90TmaWarpSpecializedAdapterINS1H_15DefaultEpilogueISJ_SK_SK_NS1G_6thread17LinearCombinationISJ_Li1EffLNS1L_9ScaleType4KindE0ELNS_15FloatRoundStyleE2ESJ_EENS1_15EpilogueDefaultEEEEEvvEEEEvNT_6ParamsE,"ax",@progbits
	.align	128
.text._ZN7cutlass13device_kernelINS_4gemm6kernel13GemmUniversalIN4cute5tupleIJiiiiEEENS1_10collective13CollectiveMmaINS1_34MainloopSm90TmaGmmaWarpSpecializedILi4ENS5_IJNS4_1CILi1EEENSA_ILi2EEESB_EEENS1_32KernelTmaWarpSpecializedPingpongEEENS5_IJNSA_ILi64EEENSA_ILi128EEESG_EEENS_10tfloat32_tENS5_IJlSB_lEEESJ_SK_NS4_8TiledMMAINS4_8MMA_AtomIJNS4_4SM904GMMA30MMA_64x128x8_F32TF32TF32_SS_TNILNSO_7ScaleInE1ELSQ_1EEEEEENS4_6LayoutINS5_IJSB_SB_SB_EEENS5_IJNSA_ILi0EEESV_SV_EEEEENS5_IJNS4_10UnderscoreESY_SY_EEEEENS4_23SM90_TMA_LOAD_MULTICASTENS4_14ComposedLayoutINS4_7SwizzleILi3ELi4ELi3EEENS4_18smem_ptr_flag_bitsILi32EEENST_INS5_IJNSA_ILi8EEENSA_ILi32EEEEEENS5_IJS18_SB_EEEEEEEvNS4_8identityENS4_13SM90_TMA_LOADES1C_vS1D_EENS_8epilogue10collective6detail29Sm90TmaWarpSpecializedAdapterINS1H_15DefaultEpilogueISJ_SK_SK_NS1G_6thread17LinearCombinationISJ_Li1EffLNS1L_9ScaleType4KindE0ELNS_15FloatRoundStyleE2ESJ_EENS1_15EpilogueDefaultEEEEEvvEEEEvNT_6ParamsE:
        .type           _ZN7cutlass13device_kernelINS_4gemm6kernel13GemmUniversalIN4cute5tupleIJiiiiEEENS1_10collective13CollectiveMmaINS1_34MainloopSm90TmaGmmaWarpSpecializedILi4ENS5_IJNS4_1CILi1EEENSA_ILi2EEESB_EEENS1_32KernelTmaWarpSpecializedPingpongEEENS5_IJNSA_ILi64EEENSA_ILi128EEESG_EEENS_10tfloat32_tENS5_IJlSB_lEEESJ_SK_NS4_8TiledMMAINS4_8MMA_AtomIJNS4_4SM904GMMA30MMA_64x128x8_F32TF32TF32_SS_TNILNSO_7ScaleInE1ELSQ_1EEEEEENS4_6LayoutINS5_IJSB_SB_SB_EEENS5_IJNSA_ILi0EEESV_SV_EEEEENS5_IJNS4_10UnderscoreESY_SY_EEEEENS4_23SM90_TMA_LOAD_MULTICASTENS4_14ComposedLayoutINS4_7SwizzleILi3ELi4ELi3EEENS4_18smem_ptr_flag_bitsILi32EEENST_INS5_IJNSA_ILi8EEENSA_ILi32EEEEEENS5_IJS18_SB_EEEEEEEvNS4_8identityENS4_13SM90_TMA_LOADES1C_vS1D_EENS_8epilogue10collective6detail29Sm90TmaWarpSpecializedAdapterINS1H_15DefaultEpilogueISJ_SK_SK_NS1G_6thread17LinearCombinationISJ_Li1EffLNS1L_9ScaleType4KindE0ELNS_15FloatRoundStyleE2ESJ_EENS1_15EpilogueDefaultEEEEEvvEEEEvNT_6ParamsE,@function
        .size           _ZN7cutlass13device_kernelINS_4gemm6kernel13GemmUniversalIN4cute5tupleIJiiiiEEENS1_10collective13CollectiveMmaINS1_34MainloopSm90TmaGmmaWarpSpecializedILi4ENS5_IJNS4_1CILi1EEENSA_ILi2EEESB_EEENS1_32KernelTmaWarpSpecializedPingpongEEENS5_IJNSA_ILi64EEENSA_ILi128EEESG_EEENS_10tfloat32_tENS5_IJlSB_lEEESJ_SK_NS4_8TiledMMAINS4_8MMA_AtomIJNS4_4SM904GMMA30MMA_64x128x8_F32TF32TF32_SS_TNILNSO_7ScaleInE1ELSQ_1EEEEEENS4_6LayoutINS5_IJSB_SB_SB_EEENS5_IJNSA_ILi0EEESV_SV_EEEEENS5_IJNS4_10UnderscoreESY_SY_EEEEENS4_23SM90_TMA_LOAD_MULTICASTENS4_14ComposedLayoutINS4_7SwizzleILi3ELi4ELi3EEENS4_18smem_ptr_flag_bitsILi32EEENST_INS5_IJNSA_ILi8EEENSA_ILi32EEEEEENS5_IJS18_SB_EEEEEEEvNS4_8identityENS4_13SM90_TMA_LOADES1C_vS1D_EENS_8epilogue10collective6detail29Sm90TmaWarpSpecializedAdapterINS1H_15DefaultEpilogueISJ_SK_SK_NS1G_6thread17LinearCombinationISJ_Li1EffLNS1L_9ScaleType4KindE0ELNS_15FloatRoundStyleE2ESJ_EENS1_15EpilogueDefaultEEEEEvvEEEEvNT_6ParamsE,(.L_x_200 - _ZN7cutlass13device_kernelINS_4gemm6kernel13GemmUniversalIN4cute5tupleIJiiiiEEENS1_10collective13CollectiveMmaINS1_34MainloopSm90TmaGmmaWarpSpecializedILi4ENS5_IJNS4_1CILi1EEENSA_ILi2EEESB_EEENS1_32KernelTmaWarpSpecializedPingpongEEENS5_IJNSA_ILi64EEENSA_ILi128EEESG_EEENS_10tfloat32_tENS5_IJlSB_lEEESJ_SK_NS4_8TiledMMAINS4_8MMA_AtomIJNS4_4SM904GMMA30MMA_64x128x8_F32TF32TF32_SS_TNILNSO_7ScaleInE1ELSQ_1EEEEEENS4_6LayoutINS5_IJSB_SB_SB_EEENS5_IJNSA_ILi0EEESV_SV_EEEEENS5_IJNS4_10UnderscoreESY_SY_EEEEENS4_23SM90_TMA_LOAD_MULTICASTENS4_14ComposedLayoutINS4_7SwizzleILi3ELi4ELi3EEENS4_18smem_ptr_flag_bitsILi32EEENST_INS5_IJNSA_ILi8EEENSA_ILi32EEEEEENS5_IJS18_SB_EEEEEEEvNS4_8identityENS4_13SM90_TMA_LOADES1C_vS1D_EENS_8epilogue10collective6detail29Sm90TmaWarpSpecializedAdapterINS1H_15DefaultEpilogueISJ_SK_SK_NS1G_6thread17LinearCombinationISJ_Li1EffLNS1L_9ScaleType4KindE0ELNS_15FloatRoundStyleE2ESJ_EENS1_15EpilogueDefaultEEEEEvvEEEEvNT_6ParamsE)
        .other          _ZN7cutlass13device_kernelINS_4gemm6kernel13GemmUniversalIN4cute5tupleIJiiiiEEENS1_10collective13CollectiveMmaINS1_34MainloopSm90TmaGmmaWarpSpecializedILi4ENS5_IJNS4_1CILi1EEENSA_ILi2EEESB_EEENS1_32KernelTmaWarpSpecializedPingpongEEENS5_IJNSA_ILi64EEENSA_ILi128EEESG_EEENS_10tfloat32_tENS5_IJlSB_lEEESJ_SK_NS4_8TiledMMAINS4_8MMA_AtomIJNS4_4SM904GMMA30MMA_64x128x8_F32TF32TF32_SS_TNILNSO_7ScaleInE1ELSQ_1EEEEEENS4_6LayoutINS5_IJSB_SB_SB_EEENS5_IJNSA_ILi0EEESV_SV_EEEEENS5_IJNS4_10UnderscoreESY_SY_EEEEENS4_23SM90_TMA_LOAD_MULTICASTENS4_14ComposedLayoutINS4_7SwizzleILi3ELi4ELi3EEENS4_18smem_ptr_flag_bitsILi32EEENST_INS5_IJNSA_ILi8EEENSA_ILi32EEEEEENS5_IJS18_SB_EEEEEEEvNS4_8identityENS4_13SM90_TMA_LOADES1C_vS1D_EENS_8epilogue10collective6detail29Sm90TmaWarpSpecializedAdapterINS1H_15DefaultEpilogueISJ_SK_SK_NS1G_6thread17LinearCombinationISJ_Li1EffLNS1L_9ScaleType4KindE0ELNS_15FloatRoundStyleE2ESJ_EENS1_15EpilogueDefaultEEEEEvvEEEEvNT_6ParamsE,@"STO_CUDA_ENTRY STV_DEFAULT"
_ZN7cutlass13device_kernelINS_4gemm6kernel13GemmUniversalIN4cute5tupleIJiiiiEEENS1_10collective13CollectiveMmaINS1_34MainloopSm90TmaGmmaWarpSpecializedILi4ENS5_IJNS4_1CILi1EEENSA_ILi2EEESB_EEENS1_32KernelTmaWarpSpecializedPingpongEEENS5_IJNSA_ILi64EEENSA_ILi128EEESG_EEENS_10tfloat32_tENS5_IJlSB_lEEESJ_SK_NS4_8TiledMMAINS4_8MMA_AtomIJNS4_4SM904GMMA30MMA_64x128x8_F32TF32TF32_SS_TNILNSO_7ScaleInE1ELSQ_1EEEEEENS4_6LayoutINS5_IJSB_SB_SB_EEENS5_IJNSA_ILi0EEESV_SV_EEEEENS5_IJNS4_10UnderscoreESY_SY_EEEEENS4_23SM90_TMA_LOAD_MULTICASTENS4_14ComposedLayoutINS4_7SwizzleILi3ELi4ELi3EEENS4_18smem_ptr_flag_bitsILi32EEENST_INS5_IJNSA_ILi8EEENSA_ILi32EEEEEENS5_IJS18_SB_EEEEEEEvNS4_8identityENS4_13SM90_TMA_LOADES1C_vS1D_EENS_8epilogue10collective6detail29Sm90TmaWarpSpecializedAdapterINS1H_15DefaultEpilogueISJ_SK_SK_NS1G_6thread17LinearCombinationISJ_Li1EffLNS1L_9ScaleType4KindE0ELNS_15FloatRoundStyleE2ESJ_EENS1_15EpilogueDefaultEEEEEvvEEEEvNT_6ParamsE:
[----:B------:R-:W0:Y:S01]  /*0000*/  LDC R1, c[0x0][0x28] ;  /* 0x00000a00ff017b82 */ /* 0x000e220000000800 */
[----:B------:R-:W1:Y:S01]  /*0010*/  S2R R3, SR_TID.X ;  /* 0x0000000000037919 */ /* 0x000e620000002100 */
[----:B------:R-:W-:Y:S01]  /*0020*/  ELECT P0, URZ, PT ;  /* 0x00000000003f782f */ /* 0x000fe20003800000 */
[----:B------:R-:W-:Y:S01]  /*0030*/  BSSY B0, `(.L_x_0) ;  /* 0x0000014000007945 */ /* 0x000fe20003800000 */
[--C-:B-1----:R-:W-:Y:S02]  /*0040*/  SHF.R.U32.HI R0, RZ, 0x5, R3.reuse ;  /* 0x00000005ff007819 */ /* 0x102fe40000011603 */
[----:B------:R-:W-:-:S03]  /*0050*/  SHF.R.U32.HI R5, RZ, 0x7, R3 ;  /* 0x00000007ff057819 */ /* 0x000fc60000011603 */
[----:B------:R-:W1:Y:S02]  /*0060*/  SHFL.IDX PT, R2, R0, RZ, 0x1f ;  /* 0x00001fff00027589 */ /* 0x000e6400000e0000 */
[----:B-1----:R-:W-:Y:S02]  /*0070*/  R2UR UR6, R2 ;  /* 0x00000000020672ca */ /* 0x002fe400000e0000 */
[----:B------:R1:W2:Y:S11]  /*0080*/  SHFL.IDX PT, R2, R5, RZ, 0x1f ;  /* 0x00001fff05027589 */ /* 0x0002b600000e0000 */
[----:B------:R-:W-:-:S02]  /*0090*/  USHF.R.S32.HI UR4, URZ, 0x1f, UR6 ;  /* 0x0000001f3f047899 */ /* 0x000fc40008011406 */
[----:B------:R-:W-:Y:S02]  /*00a0*/  ISETP.NE.OR P0, PT, RZ, UR6, !P0 ;  /* 0x00000006ff007c0c */ /* 0x000fe4000c705670 */
[----:B------:R-:W-:-:S04]  /*00b0*/  ULEA.HI UR4, UR4, UR6, URZ, 0x2 ;  /* 0x0000000604047291 */ /* 0x000fc8000f8f103f */
[----:B------:R-:W-:-:S04]  /*00c0*/  ULOP3.LUT UR4, UR4, 0xfffffffc, URZ, 0xc0, !UPT ;  /* 0xfffffffc04047892 */ /* 0x000fc8000f8ec03f */
[----:B------:R-:W-:-:S03]  /*00d0*/  UIADD3 UR6, UR6, -UR4, URZ ;  /* 0x8000000406067290 */ /* 0x000fc6000fffe03f */
[----:B012---:R-:W-:Y:S09]  /*00e0*/  @P0 BRA `(.L_x_1) ;  /* 0x0000000000200947 */ /* 0x007ff20003800000 */
[----:B------:R-:W-:Y:S02]  /*00f0*/  ULDC.64 UR4, c[0x0][0x198] ;  /* 0x0000660000047ab9 */ /* 0x000fe40000000a00 */
[----:B------:R-:W-:Y:S02]  /*0100*/  UIADD3 UR8, UP0, UR4, 0xf0, URZ ;  /* 0x000000f004087890 */ /* 0x000fe4000ff1e03f */
[----:B------:R-:W-:Y:S02]  /*0110*/  UIADD3 UR4, UP1, UR4, 0x1f0, URZ ;  /* 0x000001f004047890 */ /* 0x000fe4000ff3e03f */
[----:B------:R-:W-:Y:S02]  /*0120*/  UIADD3.X UR9, URZ, UR5, URZ, UP0, !UPT ;  /* 0x000000053f097290 */ /* 0x000fe400087fe43f */
[----:B------:R-:W-:-:S07]  /*0130*/  UIADD3.X UR5, URZ, UR5, URZ, UP1, !UPT ;  /* 0x000000053f057290 */ /* 0x000fce0008ffe43f */
[----:B------:R0:W-:Y:S02]  /*0140*/  UTMACCTL.PF [UR8] ;  /* 0x00000000080079b9 */ /* 0x0001e40008040000 */
[----:B------:R0:W-:Y:S02]  /*0150*/  UTMACCTL.PF [UR4] ;  /* 0x00000000040079b9 */ /* 0x0001e40008040000 */
[----:B0-----:R-:W-:Y:S01]  /*0160*/  NOP ;  /* 0x0000000000007918 */ /* 0x001fe20000000000 */
.L_x_1:
[----:B------:R-:W-:Y:S05]  /*0170*/  BSYNC B0 ;  /* 0x0000000000007941 */ /* 0x000fea0003800000 */
.L_x_0:
[----:B------:R-:W0:Y:S01]  /*0180*/  SHFL.IDX PT, R6, R0, RZ, 0x1f ;  /* 0x00001fff00067589 */ /* 0x000e2200000e0000 */
[----:B------:R-:W-:Y:S01]  /*0190*/  R2UR UR19, R2 ;  /* 0x00000000021372ca */ /* 0x000fe200000e0000 */
[----:B------:R-:W-:Y:S01]  /*01a0*/  UISETP.NE.AND UP0, UPT, UR6, 0x3, UPT ;  /* 0x000000030600788c */ /* 0x000fe2000bf05270 */
[----:B------:R-:W-:-:S03]  /*01b0*/  SHF.R.S32.HI R2, RZ, 0x1f, R3 ;  /* 0x0000001fff027819 */ /* 0x000fc60000011403 */
[----:B------:R-:W-:Y:S01]  /*01c0*/  UISETP.EQ.OR UP0, UPT, UR6, URZ, !UP0 ;  /* 0x0000003f0600728c */ /* 0x000fe2000c702670 */
[----:B------:R-:W-:-:S07]  /*01d0*/  LEA.HI R2, R2, R3, RZ, 0x7 ;  /* 0x0000000302027211 */ /* 0x000fce00078f38ff */
[----:B------:R-:W-:Y:S02]  /*01e0*/  UIADD3 UR14, UR19, -0x1, URZ ;  /* 0xffffffff130e7890 */ /* 0x000fe4000fffe03f */
[----:B------:R-:W-:Y:S02]  /*01f0*/  UISETP.EQ.AND UP0, UPT, UR19, URZ, UP0 ;  /* 0x0000003f1300728c */ /* 0x000fe40008702270 */
[----:B------:R-:W-:Y:S02]  /*0200*/  UISETP.GE.U32.AND UP1, UPT, UR14, 0x2, UPT ;  /* 0x000000020e00788c */ /* 0x000fe4000bf26070 */
[----:B------:R-:W-:Y:S01]  /*0210*/  USEL UR40, URZ, 0x1, !UP0 ;  /* 0x000000013f287887 */ /* 0x000fe2000c000000 */
[----:B0-----:R-:W-:-:S03]  /*0220*/  ISETP.NE.AND P0, PT, R6, RZ, PT ;  /* 0x000000ff0600720c */ /* 0x001fc60003f05270 */
[----:B------:R-:W-:-:S10]  /*0230*/  USEL UR40, UR40, 0x2, UP1 ;  /* 0x0000000228287887 */ /* 0x000fd40008800000 */
[----:B------:R-:W-:Y:S05]  /*0240*/  @P0 BRA `(.L_x_2) ;  /* 0x0000000000580947 */ /* 0x000fea0003800000 */
[----:B------:R-:W0:Y:S01]  /*0250*/  S2UR UR7, SR_CgaCtaId ;  /* 0x00000000000779c3 */ /* 0x000e220000008800 */
[----:B------:R-:W-:Y:S01]  /*0260*/  UMOV UR4, 0x400 ;  /* 0x0000040000047882 */ /* 0x000fe20000000000 */
[----:B------:R-:W-:Y:S01]  /*0270*/  UMOV UR5, 0x1 ;  /* 0x0000000100057882 */ /* 0x000fe20000000000 */
[----:B------:R-:W-:Y:S01]  /*0280*/  UMOV UR8, 0x2 ;  /* 0x0000000200087882 */ /* 0x000fe20000000000 */
[----:B------:R-:W-:Y:S01]  /*0290*/  ELECT P0, URZ, PT ;  /* 0x00000000003f782f */ /* 0x000fe20003800000 */
[----:B------:R-:W-:-:S04]  /*02a0*/  UIADD3 UR8, -UR8, 0x100000, URZ ;  /* 0x0010000008087890 */ /* 0x000fc8000fffe13f */
[----:B------:R-:W-:Y:S02]  /*02b0*/  USHF.L.U32 UR9, UR8, 0xb, URZ ;  /* 0x0000000b08097899 */ /* 0x000fe4000800063f */
[----:B------:R-:W-:Y:S02]  /*02c0*/  USHF.L.U32 UR8, UR8, 0x1, URZ ;  /* 0x0000000108087899 */ /* 0x000fe4000800063f */
[----:B0-----:R-:W-:Y:S02]  /*02d0*/  ULEA UR7, UR7, UR4, 0x18 ;  /* 0x0000000407077291 */ /* 0x001fe4000f8ec03f */
[----:B------:R-:W-:-:S04]  /*02e0*/  UIADD3 UR4, -UR5, 0x100000, URZ ;  /* 0x0010000005047890 */ /* 0x000fc8000fffe13f */
[----:B------:R-:W-:Y:S02]  /*02f0*/  USHF.L.U32 UR5, UR4, 0xb, URZ ;  /* 0x0000000b04057899 */ /* 0x000fe4000800063f */
[----:B------:R-:W-:Y:S01]  /*0300*/  USHF.L.U32 UR4, UR4, 0x1, URZ ;  /* 0x0000000104047899 */ /* 0x000fe2000800063f */
[----:B------:R-:W0:Y:S11]  /*0310*/  FENCE.VIEW.ASYNC.S ;  /* 0x00000000000073c6 */ /* 0x000e360000000000 */
[----:B0-----:R0:W1:Y:S01]  /*0320*/  SYNCS.EXCH.64 URZ, [UR7], UR4 ;  /* 0x00000004073f75b2 */ /* 0x0010620008000100 */
[----:B------:R0:W2:Y:S01]  /*0330*/  SYNCS.EXCH.64 URZ, [UR7+0x20], UR8 ;  /* 0x00002008073f75b2 */ /* 0x0000a20008000100 */
[----:B------:R0:W3:Y:S01]  /*0340*/  SYNCS.EXCH.64 URZ, [UR7+0x8], UR4 ;  /* 0x00000804073f75b2 */ /* 0x0000e20008000100 */
[----:B------:R0:W4:Y:S01]  /*0350*/  SYNCS.EXCH.64 URZ, [UR7+0x28], UR8 ;  /* 0x00002808073f75b2 */ /* 0x0001220008000100 */
[----:B------:R0:W0:Y:S01]  /*0360*/  SYNCS.EXCH.64 URZ, [UR7+0x10], UR4 ;  /* 0x00001004073f75b2 */ /* 0x0000220008000100 */
[----:B------:R0:W0:Y:S01]  /*0370*/  SYNCS.EXCH.64 URZ, [UR7+0x30], UR8 ;  /* 0x00003008073f75b2 */ /* 0x0000220008000100 */
[----:B------:R0:W0:Y:S01]  /*0380*/  SYNCS.EXCH.64 URZ, [UR7+0x18], UR4 ;  /* 0x00001804073f75b2 */ /* 0x0000220008000100 */
[----:B------:R0:W0:Y:S01]  /*0390*/  SYNCS.EXCH.64 URZ, [UR7+0x38], UR8 ;  /* 0x00003808073f75b2 */ /* 0x0000220008000100 */
[----:B------:R-:W-:Y:S01]  /*03a0*/  NOP ;  /* 0x0000000000007918 */ /* 0x000fe20000000000 */
.L_x_2:
[----:B------:R-:W5:Y:S01]  /*03b0*/  SHFL.IDX PT, R10, R0, RZ, 0x1f ;  /* 0x00001fff000a7589 */ /* 0x000f6200000e0000 */
[----:B------:R-:W1:Y:S01]  /*03c0*/  S2UR UR15, SR_CTAID.X ;  /* 0x00000000000f79c3 */ /* 0x000e620000002500 */
[----:B------:R-:W-:Y:S02]  /*03d0*/  ELECT P0, URZ, PT ;  /* 0x00000000003f782f */ /* 0x000fe40003800000 */
[----:B------:R-:W-:Y:S01]  /*03e0*/  SHF.R.S32.HI R11, RZ, 0x1f, R6 ;  /* 0x0000001fff0b7819 */ /* 0x000fe20000011406 */
[----:B------:R1:W2:Y:S01]  /*03f0*/  SHFL.IDX PT, R8, R0, RZ, 0x1f ;  /* 0x00001fff00087589 */ /* 0x0002a200000e0000 */
[----:B------:R-:W-:Y:S02]  /*0400*/  ELECT P1, URZ, PT ;  /* 0x00000000003f782f */ /* 0x000fe40003820000 */
[----:B------:R-:W-:Y:S01]  /*0410*/  LOP3.LUT R2, R2, 0xffffff80, RZ, 0xc0, !PT ;  /* 0xffffff8002027812 */ /* 0x000fe200078ec0ff */
[----:B0-----:R-:W-:Y:S01]  /*0420*/  ULDC UR4, c[0x0][0x150] ;  /* 0x0000540000047ab9 */ /* 0x001fe20000000800 */
[----:B------:R-:W-:Y:S01]  /*0430*/  LEA.HI R11, R11, R6, RZ, 0x2 ;  /* 0x000000060b0b7211 */ /* 0x000fe200078f10ff */
[----:B------:R-:W0:Y:S01]  /*0440*/  S2UR UR8, SR_CTAID.Y ;  /* 0x00000000000879c3 */ /* 0x000e220000002600 */
[----:B------:R-:W-:Y:S01]  /*0450*/  NOP ;  /* 0x0000000000007918 */ /* 0x000fe20000000000 */
[----:B------:R-:W-:Y:S01]  /*0460*/  IMAD.IADD R4, R3, 0x1, -R2 ;  /* 0x0000000103047824 */ /* 0x000fe200078e0a02 */
[----:B------:R-:W-:Y:S01]  /*0470*/  LOP3.LUT R11, R11, 0x3ffffffc, RZ, 0xc0, !PT ;  /* 0x3ffffffc0b0b7812 */ /* 0x000fe200078ec0ff */
[----:B------:R-:W-:Y:S01]  /*0480*/  NOP ;  /* 0x0000000000007918 */ /* 0x000fe20000000000 */
[----:B------:R-:W-:Y:S01]  /*0490*/  ULDC UR17, c[0x0][0x148] ;  /* 0x0000520000117ab9 */ /* 0x000fe20000000800 */
[----:B------:R-:W-:Y:S01]  /*04a0*/  UMOV UR20, 0x80 ;  /* 0x0000008000147882 */ /* 0x000fe20000000000 */
[----:B------:R-:W-:Y:S01]  /*04b0*/  SHF.R.S32.HI R9, RZ, 0x1f, R4 ;  /* 0x0000001fff097819 */ /* 0x000fe20000011404 */
[----:B------:R-:W-:Y:S01]  /*04c0*/  IMAD.IADD R11, R6, 0x1, -R11 ;  /* 0x00000001060b7824 */ /* 0x000fe200078e0a0b */
[----:B------:R-:W-:Y:S01]  /*04d0*/  ULDC UR12, c[0x0][0x144] ;  /* 0x00005100000c7ab9 */ /* 0x000fe20000000800 */
[----:B------:R-:W3:Y:S01]  /*04e0*/  SHFL.IDX PT, R5, R5, RZ, 0x1f ;  /* 0x00001fff05057589 */ /* 0x000ee200000e0000 */
[----:B------:R-:W-:-:S02]  /*04f0*/  LEA.HI R2, R9, R4, RZ, 0x3 ;  /* 0x0000000409027211 */ /* 0x000fc400078f18ff */
[----:B------:R-:W-:Y:S02]  /*0500*/  ISETP.NE.AND P3, PT, RZ, UR19, PT ;  /* 0x00000013ff007c0c */ /* 0x000fe4000bf65270 */
[----:B-----5:R-:W-:Y:S02]  /*0510*/  ISETP.NE.OR P0, PT, R10, RZ, !P0 ;  /* 0x000000ff0a00720c */ /* 0x020fe40004705670 */
[----:B-1----:R-:W-:Y:S02]  /*0520*/  I2FP.F32.U32 R0, UR15 ;  /* 0x0000000f00007c45 */ /* 0x002fe40008201000 */
[----:B--2---:R-:W-:Y:S02]  /*0530*/  ISETP.NE.OR P1, PT, R8, RZ, !P1 ;  /* 0x000000ff0800720c */ /* 0x004fe40004f25670 */
[----:B------:R-:W-:Y:S01]  /*0540*/  SHF.R.S32.HI R7, RZ, 0x3, R2 ;  /* 0x00000003ff077819 */ /* 0x000fe20000011402 */
[----:B------:R-:W-:Y:S01]  /*0550*/  FMUL R0, R0, UR4 ;  /* 0x0000000400007c20 */ /* 0x000fe20008400000 */
[----:B------:R-:W-:Y:S01]  /*0560*/  ULDC UR4, c[0x0][0x154] ;  /* 0x0000550000047ab9 */ /* 0x000fe20000000800 */
[----:B0-----:R-:W-:-:S02]  /*0570*/  I2FP.F32.U32 R6, UR8 ;  /* 0x0000000800067c45 */ /* 0x001fc40008201000 */
[----:B------:R-:W-:Y:S02]  /*0580*/  SHF.R.S32.HI R2, RZ, 0x1f, R2 ;  /* 0x0000001fff027819 */ /* 0x000fe40000011402 */
[----:B------:R-:W-:Y:S01]  /*0590*/  VOTEU.ALL UP2, P0 ;  /* 0x00000000003f7886 */ /* 0x000fe20000040000 */
[----:B------:R-:W-:Y:S01]  /*05a0*/  FMUL R6, R6, UR4 ;  /* 0x0000000406067c20 */ /* 0x000fe20008400000 */
[----:B------:R-:W0:Y:S01]  /*05b0*/  F2I.U32.TRUNC.NTZ R0, R0 ;  /* 0x0000000000007305 */ /* 0x000e22000020f000 */
[----:B------:R-:W-:Y:S01]  /*05c0*/  LEA.HI R2, R2, R7, RZ, 0x2 ;  /* 0x0000000702027211 */ /* 0x000fe200078f10ff */
[----:B------:R-:W-:Y:S01]  /*05d0*/  VOTEU.ALL UP3, P1 ;  /* 0x00000000003f7886 */ /* 0x000fe20000860000 */
[----:B------:R-:W1:Y:S01]  /*05e0*/  @!UP2 S2UR UR11, SR_CgaCtaId ;  /* 0x00000000000ba9c3 */ /* 0x000e620000008800 */
[----:B------:R-:W-:Y:S01]  /*05f0*/  UMOV UR4, 0x20 ;  /* 0x0000002000047882 */ /* 0x000fe20000000000 */
[----:B------:R-:W-:Y:S01]  /*0600*/  LOP3.LUT R2, R2, 0xfffffffc, RZ, 0xc0, !PT ;  /* 0xfffffffc02027812 */ /* 0x000fe200078ec0ff */
[----:B------:R-:W-:Y:S01]  /*0610*/  @!UP2 UMOV UR10, 0x400 ;  /* 0x00000400000aa882 */ /* 0x000fe20000000000 */
[----:B------:R-:W-:-:S04]  /*0620*/  @!UP2 UIADD3 UR4, -UR4, 0x100000, URZ ;  /* 0x001000000404a890 */ /* 0x000fc8000fffe13f */
[----:B------:R-:W-:Y:S02]  /*0630*/  @!UP2 USHF.L.U32 UR5, UR4, 0xb, URZ ;  /* 0x0000000b0405a899 */ /* 0x000fe4000800063f */
[----:B------:R-:W-:Y:S01]  /*0640*/  @!UP2 USHF.L.U32 UR4, UR4, 0x1, URZ ;  /* 0x000000010404a899 */ /* 0x000fe2000800063f */
[----:B------:R-:W2:Y:S01]  /*0650*/  F2I.U32.TRUNC.NTZ R6, R6 ;  /* 0x0000000600067305 */ /* 0x000ea2000020f000 */
[----:B------:R-:W-:Y:S01]  /*0660*/  VOTEU.ALL UP0, P0 ;  /* 0x00000000003f7886 */ /* 0x000fe20000000000 */
[----:B------:R-:W-:Y:S01]  /*0670*/  IMAD.IADD R2, R7, 0x1, -R2 ;  /* 0x0000000107027824 */ /* 0x000fe200078e0a02 */
[----:B------:R-:W5:Y:S01]  /*0680*/  @!UP3 S2UR UR18, SR_CgaCtaId ;  /* 0x000000000012b9c3 */ /* 0x000f620000008800 */
[----:B------:R-:W-:Y:S01]  /*0690*/  VOTEU.ALL UP1, P0 ;  /* 0x00000000003f7886 */ /* 0x000fe20000020000 */
[----:B------:R-:W-:Y:S01]  /*06a0*/  @!UP3 UMOV UR16, 0x400 ;  /* 0x000004000010b882 */ /* 0x000fe20000000000 */
[----:B------:R-:W-:Y:S01]  /*06b0*/  IMAD R2, R11, 0x4, R2 ;  /* 0x000000040b027824 */ /* 0x000fe200078e0202 */
[----:B0-----:R-:W-:Y:S01]  /*06c0*/  R2UR UR7, R0 ;  /* 0x00000000000772ca */ /* 0x001fe200000e0000 */
[----:B------:R-:W-:Y:S01]  /*06d0*/  VOTEU.ALL UP4, P1 ;  /* 0x00000000003f7886 */ /* 0x000fe20000880000 */
[----:B------:R-:W-:Y:S01]  /*06e0*/  VOTEU.ALL UP5, P1 ;  /* 0x00000000003f7886 */ /* 0x000fe200008a0000 */
[----:B------:R-:W-:Y:S01]  /*06f0*/  IMAD.SHL.U32 R7, R2, 0x4, RZ ;  /* 0x0000000402077824 */ /* 0x000fe200078e00ff */
[----:B------:R-:W0:Y:S01]  /*0700*/  LDC R0, c[0x0][0x140] ;  /* 0x00005000ff007b82 */ /* 0x000e220000000800 */
[----:B------:R-:W-:-:S02]  /*0710*/  LOP3.LUT P0, RZ, R4, 0x7, RZ, 0xc0, !PT ;  /* 0x0000000704ff7812 */ /* 0x000fc4000780c0ff */
[----:B--2---:R-:W-:Y:S02]  /*0720*/  R2UR UR9, R6 ;  /* 0x00000000060972ca */ /* 0x004fe400000e0000 */
[----:B------:R-:W-:Y:S01]  /*0730*/  LOP3.LUT R22, R2, 0xc, R7, 0x78, !PT ;  /* 0x0000000c02167812 */ /* 0x000fe200078e7807 */
[----:B-1----:R-:W-:Y:S02]  /*0740*/  @!UP2 ULEA UR13, UR11, UR10, 0x18 ;  /* 0x0000000a0b0da291 */ /* 0x002fe4000f8ec03f */
[----:B------:R-:W-:-:S04]  /*0750*/  @!UP3 UIADD3 UR10, -UR20, 0x100000, URZ ;  /* 0x00100000140ab890 */ /* 0x000fc8000fffe13f */
[----:B------:R-:W-:Y:S02]  /*0760*/  @!UP3 USHF.L.U32 UR11, UR10, 0xb, URZ ;  /* 0x0000000b0a0bb899 */ /* 0x000fe4000800063f */
[----:B------:R-:W-:Y:S01]  /*0770*/  @!UP3 USHF.L.U32 UR10, UR10, 0x1, URZ ;  /* 0x000000010a0ab899 */ /* 0x000fe2000800063f */
[----:B------:R-:W-:Y:S01]  /*0780*/  ISETP.LT.U32.AND P0, PT, R22, 0x2, !P0 ;  /* 0x000000021600780c */ /* 0x000fe20004701070 */
[----:B------:R-:W-:Y:S01]  /*0790*/  UIADD3 UR7, -UR7, URZ, URZ ;  /* 0x0000003f07077290 */ /* 0x000fe2000fffe13f */
[----:B------:R-:W-:Y:S01]  /*07a0*/  VOTEU.ALL UP2, P1 ;  /* 0x00000000003f7886 */ /* 0x000fe20000840000 */
[----:B-----5:R-:W-:Y:S02]  /*07b0*/  @!UP3 ULEA UR16, UR18, UR16, 0x18 ;  /* 0x000000101210b291 */ /* 0x020fe4000f8ec03f */
[----:B------:R-:W-:Y:S01]  /*07c0*/  UIADD3 UR9, -UR9, URZ, URZ ;  /* 0x0000003f09097290 */ /* 0x000fe2000fffe13f */
[----:B------:R-:W1:Y:S02]  /*07d0*/  FENCE.VIEW.ASYNC.S ;  /* 0x00000000000073c6 */ /* 0x000e640000000000 */
[----:B-1----:R-:W1:Y:S01]  /*07e0*/  @!UP0 SYNCS.EXCH.64 URZ, [UR13+0x70], UR4 ;  /* 0x000070040d3f85b2 */ /* 0x002e620008000100 */
[----:B------:R-:W-:Y:S01]  /*07f0*/  UIMAD UR7, UR12, UR7, UR15 ;  /* 0x000000070c0772a4 */ /* 0x000fe2000f8e020f */
[----:B------:R-:W-:Y:S01]  /*0800*/  VOTEU.ALL UP3, P1 ;  /* 0x00000000003f7886 */ /* 0x000fe20000860000 */
[----:B0-----:R-:W-:Y:S01]  /*0810*/  ISETP.EQ.U32.AND P2, PT, R0, 0x1, PT ;  /* 0x000000010000780c */ /* 0x001fe20003f42070 */
[----:B------:R0:W2:Y:S01]  /*0820*/  @!UP1 SYNCS.EXCH.64 URZ, [UR13+0x78], UR4 ;  /* 0x000078040d3f95b2 */ /* 0x0000a20008000100 */
[----:B------:R-:W-:Y:S01]  /*0830*/  NOP ;  /* 0x0000000000007918 */ /* 0x000fe20000000000 */
[----:B0-----:R-:W-:Y:S01]  /*0840*/  UIMAD UR4, UR17, UR9, UR8 ;  /* 0x00000009110472a4 */ /* 0x001fe2000f8e0208 */
[----:B------:R0:W0:Y:S05]  /*0850*/  @!UP2 SYNCS.EXCH.64 URZ, [UR16+0x50], UR10 ;  /* 0x0000500a103fa5b2 */ /* 0x00002a0008000100 */
[----:B------:R-:W-:-:S04]  /*0860*/  ISETP.NE.AND P1, PT, R22, UR4, PT ;  /* 0x0000000416007c0c */ /* 0x000fc8000bf25270 */
[----:B------:R-:W-:-:S04]  /*0870*/  ISETP.EQ.OR P1, PT, RZ, UR7, !P1 ;  /* 0x00000007ff007c0c */ /* 0x000fc8000cf22670 */
[----:B------:R-:W-:-:S04]  /*0880*/  PLOP3.LUT P0, PT, P0, P1, PT, 0x80, 0x0 ;  /* 0x000000000000781c */ /* 0x000fc80000703070 */
[----:B------:R-:W-:Y:S01]  /*0890*/  P2R R99, PR, RZ, 0x1 ;  /* 0x00000001ff637803 */ /* 0x000fe20000000000 */
[----:B------:R0:W0:Y:S01]  /*08a0*/  @!UP3 SYNCS.EXCH.64 URZ, [UR16+0x58], UR10 ;  /* 0x0000580a103fb5b2 */ /* 0x0000220008000100 */
[----:B------:R0:W0:Y:S01]  /*08b0*/  @!UP4 SYNCS.EXCH.64 URZ, [UR16+0x60], UR10 ;  /* 0x0000600a103fc5b2 */ /* 0x0000220008000100 */
[----:B------:R0:W0:Y:S01]  /*08c0*/  @!UP5 SYNCS.EXCH.64 URZ, [UR16+0x68], UR10 ;  /* 0x0000680a103fd5b2 */ /* 0x0000220008000100 */
[----:B------:R-:W-:Y:S01]  /*08d0*/  NOP ;  /* 0x0000000000007918 */ /* 0x000fe20000000000 */
[----:B-123--:R-:W-:Y:S05]  /*08e0*/  @!P2 BRA `(.L_x_3) ;  /* 0x000000000008a947 */ /* 0x00efea0003800000 */
[----:B0---4-:R-:W-:Y:S01]  /*08f0*/  UCGABAR_ARV ;  /* 0x00000000000079c7 */ /* 0x011fe20008000000 */
[----:B------:R-:W-:Y:S05]  /*0900*/  BRA `(.L_x_4) ;  /* 0x0000000000047947 */ /* 0x000fea0003800000 */
.L_x_3:
[----:B0---4-:R-:W-:Y:S01]  /*0910*/  NOP ;  /* 0x0000000000007918 */ /* 0x011fe20000000000 */
.L_x_4:
[----:B------:R-:W-:Y:S01]  /*0920*/  ULDC.64 UR4, c[0x0][0x598] ;  /* 0x0001660000047ab9 */ /* 0x000fe20000000a00 */
[----:B------:R-:W-:Y:S01]  /*0930*/  ULDC.64 UR54, c[0x0][0x208] ;  /* 0x0000820000367ab9 */ /* 0x000fe20000000a00 */
[----:B------:R-:W-:-:S04]  /*0940*/  ISETP.NE.U32.AND P0, PT, RZ, UR4, PT ;  /* 0x00000004ff007c0c */ /* 0x000fc8000bf05070 */
[----:B------:R-:W-:-:S13]  /*0950*/  ISETP.NE.AND.EX P0, PT, RZ, UR5, PT, P0 ;  /* 0x00000005ff007c0c */ /* 0x000fda000bf05300 */
[----:B------:R-:W-:Y:S05]  /*0960*/  @!P0 BRA `(.L_x_5) ;  /* 0x00000000001c8947 */ /* 0x000fea0003800000 */
[----:B------:R-:W0:Y:S02]  /*0970*/  LDC.64 R6, c[0x0][0x598] ;  /* 0x00016600ff067b82 */ /* 0x000e240000000a00 */
[----:B0-----:R-:W2:Y:S02]  /*0980*/  LDG.E.64 R6, desc[UR54][R6.64] ;  /* 0x0000003606067981 */ /* 0x001ea4000c1e1b00 */
[----:B--2---:R-:W-:-:S04]  /*0990*/  ISETP.NE.U32.AND P0, PT, R6, RZ, PT ;  /* 0x000000ff0600720c */ /* 0x004fc80003f05070 */
[----:B------:R-:W-:-:S13]  /*09a0*/  ISETP.NE.AND.EX P0, PT, R7, RZ, PT, P0 ;  /* 0x000000ff0700720c */ /* 0x000fda0003f05300 */
[----:B------:R-:W-:Y:S05]  /*09b0*/  @!P0 BRA `(.L_x_5) ;  /* 0x0000000000088947 */ /* 0x000fea0003800000 */
[----:B------:R0:W5:Y:S01]  /*09c0*/  LD.E R23, desc[UR54][R6.64] ;  /* 0x0000003606177980 */ /* 0x000162000c101900 */
[----:B------:R-:W-:Y:S05]  /*09d0*/  BRA `(.L_x_6) ;  /* 0x0000000000247947 */ /* 0x000fea0003800000 */
.L_x_5:
[----:B------:R-:W-:Y:S02]  /*09e0*/  ULDC.64 UR4, c[0x0][0x588] ;  /* 0x0001620000047ab9 */ /* 0x000fe40000000a00 */
[----:B------:R-:W-:-:S04]  /*09f0*/  ISETP.NE.U32.AND P0, PT, RZ, UR4, PT ;  /* 0x00000004ff007c0c */ /* 0x000fc8000bf05070 */
[----:B------:R-:W-:-:S13]  /*0a00*/  ISETP.NE.AND.EX P0, PT, RZ, UR5, PT, P0 ;  /* 0x00000005ff007c0c */ /* 0x000fda000bf05300 */
[----:B------:R-:W-:Y:S05]  /*0a10*/  @!P0 BRA `(.L_x_7) ;  /* 0x00000000000c8947 */ /* 0x000fea0003800000 */
[----:B------:R-:W0:Y:S02]  /*0a20*/  LDC.64 R6, c[0x0][0x588] ;  /* 0x00016200ff067b82 */ /* 0x000e240000000a00 */
[----:B0-----:R1:W5:Y:S01]  /*0a30*/  LDG.E R23, desc[UR54][R6.64] ;  /* 0x0000003606177981 */ /* 0x001362000c1e1900 */
[----:B------:R-:W-:Y:S05]  /*0a40*/  BRA `(.L_x_6) ;  /* 0x0000000000087947 */ /* 0x000fea0003800000 */
.L_x_7:
[----:B------:R-:W-:Y:S02]  /*0a50*/  ULDC UR4, c[0x0][0x580] ;  /* 0x0001600000047ab9 */ /* 0x000fe40000000800 */
[----:B------:R-:W-:-:S07]  /*0a60*/  IMAD.U32 R23, RZ, RZ, UR4 ;  /* 0x00000004ff177e24 */ /* 0x000fce000f8e00ff */
.L_x_6:
[----:B------:R-:W-:Y:S02]  /*0a70*/  ULDC.64 UR4, c[0x0][0x5a0] ;  /* 0x0001680000047ab9 */ /* 0x000fe40000000a00 */
[----:B------:R-:W-:-:S04]  /*0a80*/  ISETP.NE.U32.AND P0, PT, RZ, UR4, PT ;  /* 0x00000004ff007c0c */ /* 0x000fc8000bf05070 */
[----:B------:R-:W-:-:S13]  /*0a90*/  ISETP.NE.AND.EX P0, PT, RZ, UR5, PT, P0 ;  /* 0x00000005ff007c0c */ /* 0x000fda000bf05300 */
[----:B------:R-:W-:Y:S05]  /*0aa0*/  @!P0 BRA `(.L_x_8) ;  /* 0x00000000001c8947 */ /* 0x000fea0003800000 */
[----:B01----:R-:W0:Y:S02]  /*0ab0*/  LDC.64 R6, c[0x0][0x5a0] ;  /* 0x00016800ff067b82 */ /* 0x003e240000000a00 */
[----:B0-----:R-:W2:Y:S02]  /*0ac0*/  LDG.E.64 R6, desc[UR54][R6.64] ;  /* 0x0000003606067981 */ /* 0x001ea4000c1e1b00 */
[----:B--2---:R-:W-:-:S04]  /*0ad0*/  ISETP.NE.U32.AND P0, PT, R6, RZ, PT ;  /* 0x000000ff0600720c */ /* 0x004fc80003f05070 */
[----:B------:R-:W-:-:S13]  /*0ae0*/  ISETP.NE.AND.EX P0, PT, R7, RZ, PT, P0 ;  /* 0x000000ff0700720c */ /* 0x000fda0003f05300 */
[----:B------:R-:W-:Y:S05]  /*0af0*/  @!P0 BRA `(.L_x_8) ;  /* 0x0000000000088947 */ /* 0x000fea0003800000 */
[----:B------:R0:W5:Y:S01]  /*0b00*/  LD.E R88, desc[UR54][R6.64] ;  /* 0x0000003606587980 */ /* 0x000162000c101900 */
[----:B------:R-:W-:Y:S05]  /*0b10*/  BRA `(.L_x_9) ;  /* 0x0000000000247947 */ /* 0x000fea0003800000 */
.L_x_8:
[----:B------:R-:W-:Y:S02]  /*0b20*/  ULDC.64 UR4, c[0x0][0x590] ;  /* 0x0001640000047ab9 */ /* 0x000fe40000000a00 */
[----:B------:R-:W-:-:S04]  /*0b30*/  ISETP.NE.U32.AND P0, PT, RZ, UR4, PT ;  /* 0x00000004ff007c0c */ /* 0x000fc8000bf05070 */
[----:B------:R-:W-:-:S13]  /*0b40*/  ISETP.NE.AND.EX P0, PT, RZ, UR5, PT, P0 ;  /* 0x00000005ff007c0c */ /* 0x000fda000bf05300 */
[----:B------:R-:W-:Y:S05]  /*0b50*/  @!P0 BRA `(.L_x_10) ;  /* 0x00000000000c8947 */ /* 0x000fea0003800000 */
[----:B------:R-:W2:Y:S02]  /*0b60*/  LDC.64 R88, c[0x0][0x590] ;  /* 0x00016400ff587b82 */ /* 0x000ea40000000a00 */
[----:B--2---:R2:W5:Y:S01]  /*0b70*/  LDG.E R88, desc[UR54][R88.64] ;  /* 0x0000003658587981 */ /* 0x004562000c1e1900 */
[----:B------:R-:W-:Y:S05]  /*0b80*/  BRA `(.L_x_9) ;  /* 0x0000000000087947 */ /* 0x000fea0003800000 */
.L_x_10:
[----:B------:R-:W-:Y:S02]  /*0b90*/  ULDC UR4, c[0x0][0x584] ;  /* 0x0001610000047ab9 */ /* 0x000fe40000000800 */
[----:B------:R-:W-:-:S07]  /*0ba0*/  IMAD.U32 R88, RZ, RZ, UR4 ;  /* 0x00000004ff587e24 */ /* 0x000fce000f8e00ff */
.L_x_9:
[----:B------:R-:W-:Y:S01]  /*0bb0*/  ULDC UR4, c[0x0][0x65c] ;  /* 0x0001970000047ab9 */ /* 0x000fe20000000800 */
[----:B01----:R-:W0:Y:S01]  /*0bc0*/  LDC.64 R6, c[0x0][0x650] ;  /* 0x00019400ff067b82 */ /* 0x003e220000000a00 */
[----:B------:R-:W-:Y:S01]  /*0bd0*/  UISETP.NE.AND UP2, UPT, UR4, 0x1, UPT ;  /* 0x000000010400788c */ /* 0x000fe2000bf45270 */
[----:B------:R-:W-:Y:S01]  /*0be0*/  IMAD.MOV.U32 R18, RZ, RZ, -0x1 ;  /* 0xffffffffff127424 */ /* 0x000fe200078e00ff */
[----:B------:R-:W-:Y:S01]  /*0bf0*/  UISETP.NE.AND UP0, UPT, UR19, 0x2, UPT ;  /* 0x000000021300788c */ /* 0x000fe2000bf05270 */
[----:B------:R-:W-:Y:S01]  /*0c00*/  IMAD.MOV.U32 R2, RZ, RZ, -0x1 ;  /* 0xffffffffff027424 */ /* 0x000fe200078e00ff */
[----:B------:R-:W-:Y:S01]  /*0c10*/  UP2UR UR38, UPR, URZ, 0x4 ;  /* 0x000000043f267883 */ /* 0x000fe20008000000 */
[----:B------:R-:W-:-:S06]  /*0c20*/  IMAD.MOV.U32 R19, RZ, RZ, -0x1 ;  /* 0xffffffffff137424 */ /* 0x000fcc00078e00ff */
[----:B------:R-:W-:Y:S01]  /*0c30*/  @UP2 ULDC UR12, c[0x0][0x10] ;  /* 0x00000400000c2ab9 */ /* 0x000fe20000000800 */
[----:B------:R-:W-:Y:S01]  /*0c40*/  @UP2 UMOV UR4, UR8 ;  /* 0x0000000800042c82 */ /* 0x000fe20008000000 */
[----:B------:R-:W-:Y:S01]  /*0c50*/  @UP2 UMOV UR5, URZ ;  /* 0x0000003f00052c82 */ /* 0x000fe20008000000 */
[----:B------:R-:W-:Y:S01]  /*0c60*/  @!UP2 ULDC UR16, c[0x0][0xc] ;  /* 0x000003000010aab9 */ /* 0x000fe20000000800 */
[----:B------:R-:W-:Y:S01]  /*0c70*/  @UP2 UIMAD.WIDE.U32 UR12, UR15, UR12, UR4 ;  /* 0x0000000c0f0c22a5 */ /* 0x000fe2000f8e0004 */
[----:B------:R-:W-:Y:S02]  /*0c80*/  ULDC UR10, c[0x0][0xc] ;  /* 0x00000300000a7ab9 */ /* 0x000fe40000000800 */
[----:B------:R-:W-:Y:S01]  /*0c90*/  @UP2 UMOV UR4, URZ ;  /* 0x0000003f00042c82 */ /* 0x000fe20008000000 */
[----:B------:R-:W-:Y:S01]  /*0ca0*/  UMOV UR5, URZ ;  /* 0x0000003f00057c82 */ /* 0x000fe20008000000 */
[----:B------:R-:W-:Y:S01]  /*0cb0*/  @UP2 UIADD3 UR18, UR13, UR4, URZ ;  /* 0x000000040d122290 */ /* 0x000fe2000fffe03f */
[----:B------:R-:W-:-:S02]  /*0cc0*/  ULDC UR11, c[0x0][0x10] ;  /* 0x00000400000b7ab9 */ /* 0x000fc40000000800 */
[----:B------:R-:W-:Y:S01]  /*0cd0*/  UMOV UR4, UR15 ;  /* 0x0000000f00047c82 */ /* 0x000fe20008000000 */
[----:B------:R-:W-:Y:S02]  /*0ce0*/  UIMAD.WIDE.U32 UR10, UR10, UR11, URZ ;  /* 0x0000000b0a0a72a5 */ /* 0x000fe4000f8e003f */
[----:B------:R-:W-:Y:S01]  /*0cf0*/  @!UP2 UIMAD.WIDE.U32 UR4, UR8, UR16, UR4 ;  /* 0x000000100804a2a5 */ /* 0x000fe2000f8e0004 */
[----:B------:R-:W-:Y:S02]  /*0d00*/  ULDC UR13, c[0x0][0x14] ;  /* 0x00000500000d7ab9 */ /* 0x000fe40000000800 */
[----:B------:R-:W-:Y:S02]  /*0d10*/  UIMAD.WIDE.U32 UR52, UR10, UR13, URZ ;  /* 0x0000000d0a3472a5 */ /* 0x000fe4000f8e003f */
[----:B------:R-:W-:Y:S02]  /*0d20*/  UIMAD UR39, UR11, UR13, URZ ;  /* 0x0000000d0b2772a4 */ /* 0x000fe4000f8e023f */
[----:B------:R-:W-:Y:S01]  /*0d30*/  @!UP2 UMOV UR12, UR4 ;  /* 0x00000004000cac82 */ /* 0x000fe20008000000 */
[----:B------:R-:W-:Y:S01]  /*0d40*/  @!UP2 UMOV UR18, UR5 ;  /* 0x000000050012ac82 */ /* 0x000fe20008000000 */
[----:B------:R-:W-:-:S02]  /*0d50*/  UIADD3 UR39, UR53, UR39, URZ ;  /* 0x0000002735277290 */ /* 0x000fc4000fffe03f */
[----:B------:R-:W-:-:S04]  /*0d60*/  UIADD3 UR4, UP1, UR12, UR52, URZ ;  /* 0x000000340c047290 */ /* 0x000fc8000ff3e03f */
[----:B------:R-:W-:Y:S02]  /*0d70*/  UIADD3.X UR5, UR18, UR39, URZ, UP1, !UPT ;  /* 0x0000002712057290 */ /* 0x000fe40008ffe43f */
[----:B------:R-:W-:Y:S02]  /*0d80*/  USEL UR4, UR4, UR12, !UP0 ;  /* 0x0000000c04047287 */ /* 0x000fe4000c000000 */
[----:B------:R-:W-:-:S04]  /*0d90*/  USEL UR5, UR5, UR18, !UP0 ;  /* 0x0000001205057287 */ /* 0x000fc8000c000000 */
[----:B0-----:R-:W-:Y:S01]  /*0da0*/  ISETP.LE.U32.AND P0, PT, R6, UR4, PT ;  /* 0x0000000406007c0c */ /* 0x001fe2000bf03070 */
[----:B------:R-:W-:Y:S02]  /*0db0*/  IMAD.U32 R16, RZ, RZ, UR4 ;  /* 0x00000004ff107e24 */ /* 0x000fe4000f8e00ff */
[----:B------:R-:W-:Y:S02]  /*0dc0*/  IMAD.U32 R0, RZ, RZ, UR5 ;  /* 0x00000005ff007e24 */ /* 0x000fe4000f8e00ff */
[----:B------:R-:W-:-:S03]  /*0dd0*/  IMAD.U32 R17, RZ, RZ, UR5 ;  /* 0x00000005ff117e24 */ /* 0x000fc6000f8e00ff */
[----:B------:R-:W-:Y:S02]  /*0de0*/  ISETP.GE.U32.AND.EX P0, PT, R0, R7, PT, P0 ;  /* 0x000000070000720c */ /* 0x000fe40003f06100 */
[----:B------:R-:W-:-:S11]  /*0df0*/  PRMT R0, RZ, 0x7610, R0 ;  /* 0x00007610ff007816 */ /* 0x000fd60000000000 */
[----:B------:R-:W-:Y:S05]  /*0e00*/  @P0 BRA `(.L_x_11) ;  /* 0x0000000400500947 */ /* 0x000fea0003800000 */
[----:B------:R-:W-:Y:S01]  /*0e10*/  ULDC.64 UR18, c[0x0][0x628] ;  /* 0x00018a0000127ab9 */ /* 0x000fe20000000a00 */
[C---:B------:R-:W-:Y:S01]  /*0e20*/  R2UR UR20, R16.reuse ;  /* 0x00000000101472ca */ /* 0x040fe200000e0000 */
[----:B------:R-:W-:Y:S01]  /*0e30*/  ULDC UR16, c[0x0][0x630] ;  /* 0x00018c0000107ab9 */ /* 0x000fe20000000800 */
[----:B------:R-:W-:Y:S02]  /*0e40*/  ISETP.NE.U32.AND P0, PT, RZ, UR18, PT ;  /* 0x00000012ff007c0c */ /* 0x000fe4000bf05070 */
[----:B------:R-:W-:Y:S02]  /*0e50*/  R2UR UR4, R16 ;  /* 0x00000000100472ca */ /* 0x000fe400000e0000 */
[----:B------:R-:W-:Y:S02]  /*0e60*/  ISETP.NE.AND.EX P0, PT, RZ, UR19, PT, P0 ;  /* 0x00000013ff007c0c */ /* 0x000fe4000bf05300 */
[----:B------:R-:W-:-:S11]  /*0e70*/  R2UR UR5, R17 ;  /* 0x00000000110572ca */ /* 0x000fd600000e0000 */
[----:B------:R-:W-:Y:S05]  /*0e80*/  @!P0 BRA `(.L_x_12) ;  /* 0x0000000000308947 */ /* 0x000fea0003800000 */
[----:B------:R-:W-:Y:S01]  /*0e90*/  R2UR UR4, R16 ;  /* 0x00000000100472ca */ /* 0x000fe200000e0000 */
[----:B------:R-:W-:Y:S01]  /*0ea0*/  ULDC UR12, c[0x0][0x634] ;  /* 0x00018d00000c7ab9 */ /* 0x000fe20000000800 */
[----:B------:R-:W-:-:S11]  /*0eb0*/  R2UR UR15, R17 ;  /* 0x00000000110f72ca */ /* 0x000fd600000e0000 */
[----:B------:R-:W-:-:S04]  /*0ec0*/  UIADD3 UR12, UP1, UR4, UR12, URZ ;  /* 0x0000000c040c7290 */ /* 0x000fc8000ff3e03f */
[----:B------:R-:W-:-:S04]  /*0ed0*/  UIADD3.X UR15, URZ, UR15, URZ, UP1, !UPT ;  /* 0x0000000f3f0f7290 */ /* 0x000fc80008ffe43f */
[----:B------:R-:W-:-:S04]  /*0ee0*/  UIMAD.WIDE.U32 UR4, UR15, UR18, URZ ;  /* 0x000000120f0472a5 */ /* 0x000fc8000f8e003f */
[----:B------:R-:W-:Y:S02]  /*0ef0*/  UIMAD.WIDE.U32 UR10, UP1, UR12, UR19, UR4 ;  /* 0x000000130c0a72a5 */ /* 0x000fe4000f820004 */
[----:B------:R-:W-:Y:S02]  /*0f00*/  UIMAD.WIDE.U32 UR4, UR12, UR18, URZ ;  /* 0x000000120c0472a5 */ /* 0x000fe4000f8e003f */
[----:B------:R-:W-:Y:S02]  /*0f10*/  UIADD3.X UR13, URZ, URZ, URZ, UP1, !UPT ;  /* 0x0000003f3f0d7290 */ /* 0x000fe40008ffe43f */
[----:B------:R-:W-:Y:S01]  /*0f20*/  UIADD3 URZ, UP1, UR5, UR10, URZ ;  /* 0x0000000a053f7290 */ /* 0x000fe2000ff3e03f */
[----:B------:R-:W-:-:S03]  /*0f30*/  UMOV UR12, UR11 ;  /* 0x0000000b000c7c82 */ /* 0x000fc60008000000 */
[----:B------:R-:W-:-:S12]  /*0f40*/  UIMAD.WIDE.U32.X UR4, UR15, UR19, UR12, UP1 ;  /* 0x000000130f0472a5 */ /* 0x000fd800088e040c */
.L_x_12:
[----:B------:R-:W-:Y:S01]  /*0f50*/  USHF.R.U64 UR4, UR4, UR16, UR5 ;  /* 0x0000001004047299 */ /* 0x000fe20008001205 */
[----:B------:R-:W-:Y:S01]  /*0f60*/  R2UR UR11, R17 ;  /* 0x00000000110b72ca */ /* 0x000fe200000e0000 */
[----:B------:R-:W-:Y:S02]  /*0f70*/  USHF.R.U32.HI UR5, URZ, UR16, UR5 ;  /* 0x000000103f057299 */ /* 0x000fe40008011605 */
[----:B------:R-:W-:Y:S01]  /*0f80*/  UIADD3 UR12, UP1, URZ, -UR4, URZ ;  /* 0x800000043f0c7290 */ /* 0x000fe2000ff3e03f */
[----:B------:R-:W-:Y:S01]  /*0f90*/  ULDC.64 UR18, c[0x0][0x620] ;  /* 0x0001880000127ab9 */ /* 0x000fe20000000a00 */
[----:B------:R-:W-:Y:S02]  /*0fa0*/  UISETP.NE.AND UP2, UPT, UR38, URZ, UPT ;  /* 0x0000003f2600728c */ /* 0x000fe4000bf45270 */
[----:B------:R-:W-:Y:S01]  /*0fb0*/  UIADD3.X UR5, URZ, ~UR5, URZ, UP1, !UPT ;  /* 0x800000053f057290 */ /* 0x000fe20008ffe43f */
[----:B------:R-:W-:Y:S01]  /*0fc0*/  UMOV UR10, UR20 ;  /* 0x00000014000a7c82 */ /* 0x000fe20008000000 */
[----:B------:R-:W-:-:S02]  /*0fd0*/  ULDC UR13, c[0x0][0x618] ;  /* 0x00018600000d7ab9 */ /* 0x000fc40000000800 */
[----:B------:R-:W-:Y:S02]  /*0fe0*/  UIMAD UR5, UR5, UR18, URZ ;  /* 0x00000012050572a4 */ /* 0x000fe4000f8e023f */
[----:B------:R-:W-:Y:S02]  /*0ff0*/  UIMAD.WIDE.U32 UR10, UR12, UR18, UR10 ;  /* 0x000000120c0a72a5 */ /* 0x000fe4000f8e000a */
[----:B------:R-:W-:Y:S02]  /*1000*/  UIMAD UR12, UR12, UR19, UR5 ;  /* 0x000000130c0c72a4 */ /* 0x000fe4000f8e0205 */
[----:B------:R-:W-:Y:S02]  /*1010*/  @UP2 UIMAD UR7, UR17, UR9, UR8 ;  /* 0x00000009110722a4 */ /* 0x000fe4000f8e0208 */
[----:B------:R-:W-:Y:S01]  /*1020*/  UIADD3 UR11, UR11, UR12, URZ ;  /* 0x0000000c0b0b7290 */ /* 0x000fe2000fffe03f */
[----:B------:R-:W-:Y:S01]  /*1030*/  ULDC.64 UR8, c[0x0][0x640] ;  /* 0x0001900000087ab9 */ /* 0x000fe20000000a00 */
[----:B------:R-:W-:-:S02]  /*1040*/  ULDC UR15, c[0x0][0x608] ;  /* 0x00018200000f7ab9 */ /* 0x000fc40000000800 */
[----:B------:R-:W-:Y:S01]  /*1050*/  USHF.R.U64 UR20, UR10, UR13, UR11 ;  /* 0x0000000d0a147299 */ /* 0x000fe2000800120b */
[----:B------:R-:W-:Y:S01]  /*1060*/  ISETP.NE.U32.AND P0, PT, RZ, UR8, PT ;  /* 0x00000008ff007c0c */ /* 0x000fe2000bf05070 */
[----:B------:R-:W-:Y:S01]  /*1070*/  USHF.R.U32.HI UR11, URZ, UR13, UR11 ;  /* 0x0000000d3f0b7299 */ /* 0x000fe2000801160b */
[----:B------:R-:W-:Y:S02]  /*1080*/  ULDC UR21, c[0x0][0x658] ;  /* 0x0001960000157ab9 */ /* 0x000fe40000000800 */
[----:B------:R-:W-:Y:S01]  /*1090*/  ISETP.NE.AND.EX P0, PT, RZ, UR9, PT, P0 ;  /* 0x00000009ff007c0c */ /* 0x000fe2000bf05300 */
[----:B------:R-:W-:Y:S02]  /*10a0*/  USHF.R.U64 UR25, UR20, UR15, UR11 ;  /* 0x0000000f14197299 */ /* 0x000fe4000800120b */
[----:B------:R-:W-:Y:S01]  /*10b0*/  USHF.R.U32.HI UR11, URZ, UR15, UR11 ;  /* 0x0000000f3f0b7299 */ /* 0x000fe2000801160b */
[----:B------:R-:W-:Y:S01]  /*10c0*/  UMOV UR10, 0xffffffff ;  /* 0xffffffff000a7882 */ /* 0x000fe20000000000 */
[----:B------:R-:W-:Y:S01]  /*10d0*/  ULDC UR5, c[0x0][0x600] ;  /* 0x0001800000057ab9 */ /* 0x000fe20000000800 */
[----:B------:R-:W-:-:S02]  /*10e0*/  USHF.L.U32 UR10, UR10, UR21, URZ ;  /* 0x000000150a0a7299 */ /* 0x000fc4000800063f */
[----:B------:R-:W-:Y:S02]  /*10f0*/  USHF.R.U64 UR26, UR25, UR21, UR11 ;  /* 0x00000015191a7299 */ /* 0x000fe4000800120b */
[----:B------:R-:W-:Y:S02]  /*1100*/  ULOP3.LUT UR15, URZ, UR10, URZ, 0x33, !UPT ;  /* 0x0000000a3f0f7292 */ /* 0x000fe4000f8e333f */
[----:B------:R-:W-:Y:S02]  /*1110*/  UIADD3 UR19, UR5, -0x1, URZ ;  /* 0xffffffff05137890 */ /* 0x000fe4000fffe03f */
[----:B------:R-:W-:Y:S01]  /*1120*/  USHF.R.U32.HI UR11, URZ, UR21, UR11 ;  /* 0x000000153f0b7299 */ /* 0x000fe2000801160b */
[----:B------:R-:W-:Y:S01]  /*1130*/  ULDC UR22, c[0x0][0x648] ;  /* 0x0001920000167ab9 */ /* 0x000fe20000000800 */
[----:B------:R-:W-:Y:S01]  /*1140*/  ULDC UR23, c[0x0][0x638] ;  /* 0x00018e0000177ab9 */ /* 0x000fe20000000800 */
[----:B------:R-:W-:Y:S01]  /*1150*/  UMOV UR24, 0x1 ;  /* 0x0000000100187882 */ /* 0x000fe20000000000 */
[----:B------:R-:W-:Y:S01]  /*1160*/  UMOV UR10, UR26 ;  /* 0x0000001a000a7c82 */ /* 0x000fe20008000000 */
[----:B------:R-:W-:Y:S07]  /*1170*/  @!P0 BRA `(.L_x_13) ;  /* 0x0000000000308947 */ /* 0x000fee0003800000 */
[----:B------:R-:W-:Y:S02]  /*1180*/  ULDC UR16, c[0x0][0x64c] ;  /* 0x0001930000107ab9 */ /* 0x000fe40000000800 */
        /* <DEDUP_REMOVED lines=8> */
[----:B------:R-:W-:-:S07]  /*1210*/  UIMAD.WIDE.U32.X UR8, UR18, UR9, UR16, UP1 ;  /* 0x00000009120872a5 */ /* 0x000fce00088e0410 */
[----:B------:R-:W-:Y:S01]  /*1220*/  UMOV UR10, UR8 ;  /* 0x00000008000a7c82 */ /* 0x000fe20008000000 */
[----:B------:R-:W-:-:S05]  /*1230*/  UMOV UR11, UR9 ;  /* 0x00000009000b7c82 */ /* 0x000fca0008000000 */
.L_x_13:
[----:B------:R-:W-:Y:S01]  /*1240*/  USHF.R.U64 UR9, UR10, UR22, UR11 ;  /* 0x000000160a097299 */ /* 0x000fe2000800120b */
[----:B------:R-:W-:Y:S01]  /*1250*/  IMAD.MOV.U32 R0, RZ, RZ, 0x1 ;  /* 0x00000001ff007424 */ /* 0x000fe200078e00ff */
[----:B------:R-:W-:Y:S01]  /*1260*/  USHF.L.U32 UR8, UR24, UR21, URZ ;  /* 0x0000001518087299 */ /* 0x000fe2000800063f */
[----:B------:R-:W-:Y:S01]  /*1270*/  IMAD.U32 R19, RZ, RZ, UR4 ;  /* 0x00000004ff137e24 */ /* 0x000fe2000f8e00ff */
[----:B------:R-:W-:Y:S02]  /*1280*/  ULOP3.LUT UR15, UR25, UR15, URZ, 0xc0, !UPT ;  /* 0x0000000f190f7292 */ /* 0x000fe4000f8ec03f */
[----:B------:R-:W-:Y:S02]  /*1290*/  UIADD3 UR10, -UR9, URZ, URZ ;  /* 0x0000003f090a7290 */ /* 0x000fe4000fffe13f */
[----:B------:R-:W-:Y:S02]  /*12a0*/  UIMAD UR15, UR8, UR9, UR15 ;  /* 0x00000009080f72a4 */ /* 0x000fe4000f8e020f */
[----:B------:R-:W-:-:S02]  /*12b0*/  ULOP3.LUT UR19, UR20, UR19, URZ, 0xc0, !UPT ;  /* 0x0000001314137292 */ /* 0x000fc4000f8ec03f */
[----:B------:R-:W-:Y:S01]  /*12c0*/  UIMAD UR8, UR10, UR23, UR26 ;  /* 0x000000170a0872a4 */ /* 0x000fe2000f8e021a */
[----:B------:R-:W-:Y:S01]  /*12d0*/  ULDC UR9, c[0x0][0x610] ;  /* 0x0001840000097ab9 */ /* 0x000fe20000000800 */
[----:B------:R-:W-:Y:S02]  /*12e0*/  UISETP.NE.AND UP1, UPT, UR38, URZ, UPT ;  /* 0x0000003f2600728c */ /* 0x000fe4000bf25270 */
[----:B------:R-:W-:Y:S02]  /*12f0*/  UIMAD UR7, UR15, UR9, UR7 ;  /* 0x000000090f0772a4 */ /* 0x000fe4000f8e0207 */
[----:B------:R-:W-:-:S04]  /*1300*/  UIMAD UR8, UR8, UR5, UR19 ;  /* 0x00000005080872a4 */ /* 0x000fc8000f8e0213 */
[----:B------:R-:W-:Y:S02]  /*1310*/  USEL UR5, UR8, UR7, !UP1 ;  /* 0x0000000708057287 */ /* 0x000fe4000c800000 */
[----:B------:R-:W-:-:S04]  /*1320*/  USEL UR7, UR7, UR8, !UP1 ;  /* 0x0000000807077287 */ /* 0x000fc8000c800000 */
[----:B------:R-:W-:Y:S02]  /*1330*/  IMAD.U32 R2, RZ, RZ, UR5 ;  /* 0x00000005ff027e24 */ /* 0x000fe4000f8e00ff */
[----:B------:R-:W-:-:S07]  /*1340*/  IMAD.U32 R18, RZ, RZ, UR7 ;  /* 0x00000007ff127e24 */ /* 0x000fce000f8e00ff */
.L_x_11:
[----:B------:R-:W-:Y:S05]  /*1350*/  @!P2 BRA `(.L_x_14) ;  /* 0x00000000000ca947 */ /* 0x000fea0003800000 */
[----:B------:R-:W-:Y:S01]  /*1360*/  UCGABAR_WAIT ;  /* 0x0000000000007dc7 */ /* 0x000fe20008000000 */
[----:B------:R-:W-:Y:S01]  /*1370*/  CCTL.IVALL ;  /* 0x00000000ff00798f */ /* 0x000fe20002000000 */
[----:B------:R-:W-:Y:S05]  /*1380*/  BRA `(.L_x_15) ;  /* 0x0000000000047947 */ /* 0x000fea0003800000 */
.L_x_14:
[----:B------:R-:W-:Y:S06]  /*1390*/  BAR.SYNC.DEFER_BLOCKING 0x0 ;  /* 0x0000000000007b1d */ /* 0x000fec0000010000 */
.L_x_15:
[----:B------:R-:W-:Y:S02]  /*13a0*/  ULDC UR4, c[0x0][0x28c] ;  /* 0x0000a30000047ab9 */ /* 0x000fe40000000800 */
[----:B------:R-:W-:-:S04]  /*13b0*/  UIADD3 UR4, UR4, 0x3f, URZ ;  /* 0x0000003f04047890 */ /* 0x000fc8000fffe03f */
[----:B------:R-:W-:-:S04]  /*13c0*/  USHF.R.S32.HI UR5, URZ, 0x1f, UR4 ;  /* 0x0000001f3f057899 */ /* 0x000fc80008011404 */
[----:B------:R-:W-:-:S04]  /*13d0*/  ULEA.HI UR5, UR5, UR4, URZ, 0x6 ;  /* 0x0000000405057291 */ /* 0x000fc8000f8f303f */
[----:B------:R-:W-:Y:S01]  /*13e0*/  USHF.R.S32.HI UR37, URZ, 0x6, UR5 ;  /* 0x000000063f257899 */ /* 0x000fe20008011405 */
[----:B------:R-:W-:Y:S11]  /*13f0*/  @!P3 BRA `(.L_x_16) ;  /* 0x000000580090b947 */ /* 0x000ff60003800000 */
[----:B------:R-:W-:-:S06]  /*1400*/  UISETP.GT.U32.AND UP1, UPT, UR14, 0x1, UPT ;  /* 0x000000010e00788c */ /* 0x000fcc000bf24070 */
[----:B------:R-:W-:-:S13]  /*1410*/  PLOP3.LUT P0, PT, PT, PT, UP1, 0x80, 0x0 ;  /* 0x000000000000781c */ /* 0x000fda0003f0f018 */
[----:B------:R-:W-:Y:S05]  /*1420*/  @P0 EXIT ;  /* 0x000000000000094d */ /* 0x000fea0003800000 */
.L_x_17:
[----:B------:R-:W-:-:S08]  /*1430*/  NOP ;  /* 0x0000000000007918 */ /* 0x000fd00000000000 */
[----:B------:R-:W0:Y:S02]  /*1440*/  USETMAXREG.TRY_ALLOC.CTAPOOL UP1, 0xe8 ;  /* 0x000000e8000079c8 */ /* 0x000e240008020600 */
[----:B0-----:R-:W-:-:S13]  /*1450*/  PLOP3.LUT P0, PT, PT, PT, UP1, 0x80, 0x0 ;  /* 0x000000000000781c */ /* 0x001fda0003f0f018 */
[----:B------:R-:W-:Y:S05]  /*1460*/  @!P0 BRA `(.L_x_17) ;  /* 0xfffffffc00f08947 */ /* 0x000fea000383ffff */
[----:B------:R-:W-:-:S13]  /*1470*/  LOP3.LUT P0, RZ, R0, 0xff, RZ, 0xc0, !PT ;  /* 0x000000ff00ff7812 */ /* 0x000fda000780c0ff */
[----:B------:R-:W-:Y:S05]  /*1480*/  @!P0 EXIT ;  /* 0x000000000000894d */ /* 0x000fea0003800000 */
[----:B------:R-:W0:Y:S01]  /*1490*/  S2UR UR5, SR_CgaCtaId ;  /* 0x00000000000579c3 */ /* 0x000e220000008800 */
[CC--:B------:R-:W-:Y:S01]  /*14a0*/  LEA.HI R0, R9.reuse, R4.reuse, RZ, 0x2 ;  /* 0x0000000409007211 */ /* 0x0c0fe200078f10ff */
[----:B------:R-:W-:Y:S01]  /*14b0*/  UMOV UR42, 0x400 ;  /* 0x00000400002a7882 */ /* 0x000fe20000000000 */
[----:B------:R-:W-:Y:S01]  /*14c0*/  LEA.HI R9, R9, R4, RZ, 0x5 ;  /* 0x0000000409097211 */ /* 0x000fe200078f28ff */
[----:B------:R-:W-:Y:S01]  /*14d0*/  USHF.R.U32.HI UR4, URZ, 0x2, UR37 ;  /* 0x000000023f047899 */ /* 0x000fe20008011625 */
[--C-:B------:R-:W-:Y:S01]  /*14e0*/  SHF.R.S32.HI R90, RZ, 0x2, R0.reuse ;  /* 0x00000002ff5a7819 */ /* 0x100fe20000011400 */
[----:B------:R-:W-:Y:S01]  /*14f0*/  ULOP3.LUT UR45, UR37, 0x3, URZ, 0xc0, !UPT ;  /* 0x00000003252d7892 */ /* 0x000fe2000f8ec03f */
[----:B------:R-:W-:Y:S01]  /*1500*/  SHF.R.S32.HI R3, RZ, 0x1f, R0 ;  /* 0x0000001fff037819 */ /* 0x000fe20000011400 */
[----:B------:R-:W2:Y:S01]  /*1510*/  LDC.64 R94, c[0x0][0x5c8] ;  /* 0x00017200ff5e7b82 */ /* 0x000ea20000000a00 */
[----:B------:R-:W-:Y:S01]  /*1520*/  SHF.R.S32.HI R9, RZ, 0x5, R9 ;  /* 0x00000005ff097819 */ /* 0x000fe20000011409 */
[----:B------:R-:W-:Y:S01]  /*1530*/  UISETP.LT.AND UP1, UPT, UR37, 0x1, UPT ;  /* 0x000000012500788c */ /* 0x000fe2000bf21270 */
[----:B------:R-:W-:Y:S01]  /*1540*/  LEA.HI R3, R3, R90, RZ, 0x3 ;  /* 0x0000005a03037211 */ /* 0x000fe200078f18ff */
[----:B------:R-:W-:Y:S01]  /*1550*/  ULOP3.LUT UR4, UR4, 0x1, URZ, 0xc0, !UPT ;  /* 0x0000000104047892 */ /* 0x000fe2000f8ec03f */
[----:B------:R-:W-:-:S02]  /*1560*/  ULDC UR44, c[0x0][0x658] ;  /* 0x00019600002c7ab9 */ /* 0x000fc40000000800 */
[----:B------:R-:W-:Y:S01]  /*1570*/  LOP3.LUT R3, R3, 0xfffffff8, RZ, 0xc0, !PT ;  /* 0xfffffff803037812 */ /* 0x000fe200078ec0ff */
[----:B------:R-:W1:Y:S01]  /*1580*/  LDC R6, c[0x0][0x288] ;  /* 0x0000a200ff067b82 */ /* 0x000e620000000800 */
[----:B------:R-:W-:Y:S01]  /*1590*/  UMOV UR6, 0xffffffff ;  /* 0xffffffff00067882 */ /* 0x000fe20000000000 */
[----:B------:R-:W-:Y:S01]  /*15a0*/  ULDC UR8, c[0x0][0x284] ;  /* 0x0000a10000087ab9 */ /* 0x000fe20000000800 */
[----:B------:R-:W-:Y:S01]  /*15b0*/  USEL UR45, UR45, URZ, !UP0 ;  /* 0x0000003f2d2d7287 */ /* 0x000fe2000c000000 */
[----:B------:R-:W-:Y:S01]  /*15c0*/  IMAD.IADD R90, R90, 0x1, -R3 ;  /* 0x000000015a5a7824 */ /* 0x000fe200078e0a03 */
[----:B------:R-:W-:Y:S01]  /*15d0*/  LOP3.LUT R3, R0, 0xfffffffc, RZ, 0xc0, !PT ;  /* 0xfffffffc00037812 */ /* 0x000fe200078ec0ff */
[----:B------:R-:W-:Y:S01]  /*15e0*/  VIADD R0, R5, 0xffffffff ;  /* 0xffffffff05007836 */ /* 0x000fe20000000000 */
[----:B------:R-:W-:Y:S01]  /*15f0*/  USEL UR46, UR37, 0x1, UP1 ;  /* 0x00000001252e7887 */ /* 0x000fe20008800000 */
[--C-:B------:R-:W-:Y:S01]  /*1600*/  IMAD R98, R9, -0x10, -R90.reuse ;  /* 0xfffffff009627824 */ /* 0x100fe200078e0a5a */
[----:B0-----:R-:W-:Y:S01]  /*1610*/  ULEA UR42, UR5, UR42, 0x18 ;  /* 0x0000002a052a7291 */ /* 0x001fe2000f8ec03f */
[----:B------:R-:W-:Y:S01]  /*1620*/  IMAD.IADD R3, R4, 0x1, -R3 ;  /* 0x0000000104037824 */ /* 0x000fe200078e0a03 */
[C---:B------:R-:W-:Y:S01]  /*1630*/  ISETP.NE.AND P0, PT, R0.reuse, RZ, PT ;  /* 0x000000ff0000720c */ /* 0x040fe20003f05270 */
[----:B------:R-:W-:Y:S01]  /*1640*/  IMAD.SHL.U32 R0, R0, 0x8, RZ ;  /* 0x0000000800007824 */ /* 0x000fe200078e00ff */
[----:B------:R-:W-:Y:S01]  /*1650*/  UIADD3 UR50, UR42, 0x50, URZ ;  /* 0x000000502a327890 */ /* 0x000fe2000fffe03f */
[--C-:B------:R-:W-:Y:S01]  /*1660*/  SHF.R.S32.HI R91, RZ, 0x1f, R90.reuse ;  /* 0x0000001fff5b7819 */ /* 0x100fe2000001145a */
[----:B------:R-:W-:Y:S01]  /*1670*/  IMAD.SHL.U32 R92, R3, 0x2, RZ ;  /* 0x00000002035c7824 */ /* 0x000fe200078e00ff */
[----:B------:R-:W-:Y:S01]  /*1680*/  USHF.L.U32 UR6, UR6, UR44, URZ ;  /* 0x0000002c06067299 */ /* 0x000fe2000800063f */
[----:B------:R-:W-:Y:S01]  /*1690*/  LOP3.LUT R0, R0, 0x8, RZ, 0xc0, !PT ;  /* 0x0000000800007812 */ /* 0x000fe200078ec0ff */
[----:B------:R-:W-:Y:S01]  /*16a0*/  UISETP.EQ.U32.AND UP0, UPT, UR4, 0x1, !UP0 ;  /* 0x000000010400788c */ /* 0x000fe2000c702070 */
[C---:B--2---:R-:W-:Y:S01]  /*16b0*/  SHF.L.U64.HI R89, R94.reuse, 0x3, R95 ;  /* 0x000000035e597819 */ /* 0x044fe2000001025f */
[----:B------:R-:W-:Y:S01]  /*16c0*/  IMAD.WIDE R90, R9, 0x10, R90 ;  /* 0x00000010095a7825 */ /* 0x000fe200078e025a */
[----:B------:R-:W-:Y:S01]  /*16d0*/  SEL R100, RZ, 0x1, P0 ;  /* 0x00000001ff647807 */ /* 0x000fe20000000000 */
[----:B------:R-:W-:Y:S01]  /*16e0*/  ULDC UR43, c[0x0][0x600] ;  /* 0x00018000002b7ab9 */ /* 0x000fe20000000800 */
[----:B------:R-:W-:Y:S01]  /*16f0*/  LEA R96, R5, UR50, 0x3 ;  /* 0x0000003205607c11 */ /* 0x000fe2000f8e18ff */
[----:B------:R-:W-:Y:S01]  /*1700*/  IMAD.SHL.U32 R94, R94, 0x8, RZ ;  /* 0x000000085e5e7824 */ /* 0x000fe200078e00ff */
[C---:B------:R-:W-:Y:S01]  /*1710*/  LOP3.LUT R101, R0.reuse, 0x8, RZ, 0x3c, !PT ;  /* 0x0000000800657812 */ /* 0x040fe200078e3cff */
[----:B-1----:R-:W-:Y:S01]  /*1720*/  IMAD R95, R3, -0x2, R6 ;  /* 0xfffffffe035f7824 */ /* 0x002fe200078e0206 */
[----:B------:R-:W-:Y:S01]  /*1730*/  LOP3.LUT R97, R0, 0x18, RZ, 0x3c, !PT ;  /* 0x0000001800617812 */ /* 0x000fe200078e3cff */
[----:B------:R-:W-:Y:S01]  /*1740*/  VIADD R98, R98, UR8 ;  /* 0x0000000862627c36 */ /* 0x000fe20008000000 */
[----:B------:R-:W-:Y:S01]  /*1750*/  SHF.R.S32.HI R93, RZ, 0x1f, R92 ;  /* 0x0000001fff5d7819 */ /* 0x000fe2000001145c */
[----:B------:R-:W-:Y:S01]  /*1760*/  UMOV UR7, 0x1 ;  /* 0x0000000100077882 */ /* 0x000fe20000000000 */
[----:B------:R-:W-:-:S02]  /*1770*/  ULOP3.LUT UR49, UR40, 0x1, URZ, 0xfc, !UPT ;  /* 0x0000000128317892 */ /* 0x000fc4000f8efc3f */
[----:B------:R-:W-:Y:S02]  /*1780*/  USHF.L.U32 UR36, UR37, 0x1, URZ ;  /* 0x0000000125247899 */ /* 0x000fe4000800063f */
[----:B------:R-:W-:Y:S02]  /*1790*/  USHF.L.U64.HI UR41, UR52, 0x1, UR39 ;  /* 0x0000000134297899 */ /* 0x000fe40008010227 */
[----:B------:R-:W-:Y:S02]  /*17a0*/  UIADD3 UR43, UR43, -0x1, URZ ;  /* 0xffffffff2b2b7890 */ /* 0x000fe4000fffe03f */
[----:B------:R-:W-:Y:S02]  /*17b0*/  USHF.L.U32 UR44, UR7, UR44, URZ ;  /* 0x0000002c072c7299 */ /* 0x000fe4000800063f */
[----:B------:R-:W-:Y:S02]  /*17c0*/  UIADD3 UR46, -UR46, UR37, URZ ;  /* 0x000000252e2e7290 */ /* 0x000fe4000fffe13f */
[----:B------:R-:W-:-:S02]  /*17d0*/  ULOP3.LUT UR47, URZ, UR6, URZ, 0x33, !UPT ;  /* 0x000000063f2f7292 */ /* 0x000fc4000f8e333f */
[----:B------:R-:W-:-:S12]  /*17e0*/  USEL UR48, URZ, 0x1, !UP0 ;  /* 0x000000013f307887 */ /* 0x000fd8000c000000 */
.L_x_165:
[----:B------:R-:W-:-:S04]  /*17f0*/  SHF.L.U32 R3, R100, 0x1f, RZ ;  /* 0x0000001f64037819 */ /* 0x000fc800000006ff */
[----:B------:R-:W0:Y:S02]  /*1800*/  SYNCS.PHASECHK.TRANS64.TRYWAIT P0, [R96+URZ+-0x8], R3 ;  /* 0xfffff803600075a7 */ /* 0x000e24000800017f */
[----:B012345:R-:W-:Y:S05]  /*1810*/  @!P0 BRA `(.L_x_18) ;  /* 0x0000006400cc8947 */ /* 0x03ffea0003800000 */
.L_x_187:
[----:B------:R-:W-:Y:S02]  /*1820*/  ULDC UR4, c[0x0][0x28c] ;  /* 0x0000a30000047ab9 */ /* 0x000fe40000000800 */
[----:B------:R-:W-:-:S13]  /*1830*/  ISETP.LT.AND P0, PT, RZ, UR4, PT ;  /* 0x00000004ff007c0c */ /* 0x000fda000bf01270 */
[----:B------:R-:W-:Y:S05]  /*1840*/  @P0 BRA `(.L_x_19) ;  /* 0x0000000000400947 */ /* 0x000fea0003800000 */
[----:B------:R-:W-:Y:S01]  /*1850*/  MOV R0, 0x0 ;  /* 0x0000000000007802 */ /* 0x000fe20000000f00 */
[----:B------:R-:W-:Y:S01]  /*1860*/  ULDC.64 UR4, c[0x4][0x68] ;  /* 0x01001a0000047ab9 */ /* 0x000fe20000000a00 */
[----:B------:R-:W-:Y:S01]  /*1870*/  ULDC.64 UR6, c[0x4][0x8] ;  /* 0x0100020000067ab9 */ /* 0x000fe20000000a00 */
[----:B------:R-:W-:Y:S01]  /*1880*/  IMAD.U32 R4, RZ, RZ, UR4 ;  /* 0x00000004ff047e24 */ /* 0x000fe2000f8e00ff */
[----:B------:R1:W2:Y:S01]  /*1890*/  LDC.64 R14, c[0x4][R0] ;  /* 0x01000000000e7b82 */ /* 0x0002a20000000a00 */
[----:B------:R-:W-:Y:S01]  /*18a0*/  IMAD.U32 R5, RZ, RZ, UR5 ;  /* 0x00000005ff057e24 */ /* 0x000fe2000f8e00ff */
[----:B------:R-:W-:Y:S01]  /*18b0*/  ULDC.64 UR4, c[0x4][0x70] ;  /* 0x01001c0000047ab9 */ /* 0x000fe20000000a00 */
[----:B------:R-:W-:Y:S02]  /*18c0*/  IMAD.U32 R10, RZ, RZ, UR6 ;  /* 0x00000006ff0a7e24 */ /* 0x000fe4000f8e00ff */
[----:B------:R-:W-:Y:S02]  /*18d0*/  IMAD.U32 R6, RZ, RZ, UR4 ;  /* 0x00000004ff067e24 */ /* 0x000fe4000f8e00ff */
[----:B------:R-:W-:-:S02]  /*18e0*/  IMAD.U32 R7, RZ, RZ, UR5 ;  /* 0x00000005ff077e24 */ /* 0x000fc4000f8e00ff */
[----:B------:R-:W-:Y:S02]  /*18f0*/  IMAD.U32 R11, RZ, RZ, UR7 ;  /* 0x00000007ff0b7e24 */ /* 0x000fe4000f8e00ff */
[----:B------:R-:W-:Y:S02]  /*1900*/  IMAD.MOV.U32 R8, RZ, RZ, 0x1e1 ;  /* 0x000001e1ff087424 */ /* 0x000fe400078e00ff */
[----:B------:R-:W-:Y:S02]  /*1910*/  IMAD.MOV.U32 R12, RZ, RZ, 0x1 ;  /* 0x00000001ff0c7424 */ /* 0x000fe400078e00ff */
[----:B-1----:R-:W-:-:S07]  /*1920*/  IMAD.MOV.U32 R13, RZ, RZ, RZ ;  /* 0x000000ffff0d7224 */ /* 0x002fce00078e00ff */
[----:B------:R-:W-:-:S07]  /*1930*/  LEPC R20, `(.L_x_19) ;  /* 0x000000001014794e */ /* 0x000fce0000000000 */
[----:B0-2--5:R-:W-:Y:S05]  /*1940*/  CALL.ABS.NOINC R14 ;  /* 0x000000000e007343 */ /* 0x025fea0003c00000 */
.L_x_19:
[----:B------:R-:W-:-:S05]  /*1950*/  IMAD.U32 R0, RZ, RZ, UR49 ;  /* 0x00000031ff007e24 */ /* 0x000fca000f8e00ff */
[----:B------:R-:W-:-:S13]  /*1960*/  ISETP.NE.AND P0, PT, R0, 0x3, PT ;  /* 0x000000030000780c */ /* 0x000fda0003f05270 */
[----:B------:R-:W-:Y:S05]  /*1970*/  @!P0 BRA `(.L_x_20) ;  /* 0x0000000000048947 */ /* 0x000fea0003800000 */
[----:B------:R-:W-:Y:S01]  /*1980*/  BPT.TRAP 0x1 ;  /* 0x000000040000795c */ /* 0x000fe20000300000 */
.L_x_20:
[----:B0-----:R-:W-:Y:S02]  /*1990*/  IMAD.U32 R3, RZ, RZ, UR45 ;  /* 0x0000002dff037e24 */ /* 0x001fe4000f8e00ff */
[----:B------:R-:W-:-:S03]  /*19a0*/  IMAD.U32 R0, RZ, RZ, UR48 ;  /* 0x00000030ff007e24 */ /* 0x000fc6000f8e00ff */
[----:B------:R-:W-:Y:S02]  /*19b0*/  LEA R3, R3, UR42, 0x3 ;  /* 0x0000002a03037c11 */ /* 0x000fe4000f8e18ff */
[----:B------:R-:W-:-:S04]  /*19c0*/  SHF.L.U32 R0, R0, 0x1f, RZ ;  /* 0x0000001f00007819 */ /* 0x000fc800000006ff */
[----:B------:R0:W1:Y:S01]  /*19d0*/  SYNCS.PHASECHK.TRANS64.TRYWAIT P1, [R3+URZ], R0 ;  /* 0x00000000030075a7 */ /* 0x000062000802017f */
[----:B------:R-:W-:Y:S05]  /*19e0*/  @!P0 BRA `(.L_x_21) ;  /* 0x0000000000048947 */ /* 0x000fea0003800000 */
[----:B------:R-:W-:Y:S01]  /*19f0*/  BPT.TRAP 0x1 ;  /* 0x000000040000795c */ /* 0x000fe20000300000 */
.L_x_21:
[----:B------:R-:W-:-:S05]  /*1a00*/  IMAD.U32 R4, RZ, RZ, UR46 ;  /* 0x0000002eff047e24 */ /* 0x000fca000f8e00ff */
[----:B------:R-:W-:Y:S01]  /*1a10*/  ISETP.GE.AND P2, PT, R4, 0x1, PT ;  /* 0x000000010400780c */ /* 0x000fe20003f46270 */
[----:B-1----:R-:W-:-:S12]  /*1a20*/  @P1 BRA `(.L_x_22) ;  /* 0x0000000000081947 */ /* 0x002fd80003800000 */
[----:B------:R-:W1:Y:S02]  /*1a30*/  SYNCS.PHASECHK.TRANS64.TRYWAIT P1, [R3+URZ], R0 ;  /* 0x00000000030075a7 */ /* 0x000e64000802017f */
[----:B-1----:R-:W-:Y:S05]  /*1a40*/  @!P1 BRA `(.L_x_23) ;  /* 0x0000006400549947 */ /* 0x002fea0003800000 */
.L_x_22:
[----:B------:R-:W-:Y:S05]  /*1a50*/  WARPSYNC.ALL ;  /* 0x0000000000007948 */ /* 0x000fea0003800000 */
[----:B------:R-:W-:Y:S01]  /*1a60*/  UIADD3 UR4, UR42, 0x180, URZ ;  /* 0x000001802a047890 */ /* 0x000fe2000fffe03f */
[----:B------:R-:W-:Y:S01]  /*1a70*/  WARPGROUP.ARRIVE ;  /* 0x00000000000079c5 */ /* 0x000fe20000000000 */
[----:B------:R-:W-:Y:S02]  /*1a80*/  UIADD3 UR5, UR42, 0x10180, URZ ;  /* 0x000101802a057890 */ /* 0x000fe4000fffe03f */
[----:B------:R-:W-:Y:S02]  /*1a90*/  USHF.R.U32.HI UR4, URZ, 0x4, UR4 ;  /* 0x000000043f047899 */ /* 0x000fe40008011604 */
[----:B------:R-:W-:-:S02]  /*1aa0*/  USHF.R.U32.HI UR5, URZ, 0x4, UR5 ;  /* 0x000000043f057899 */ /* 0x000fc40008011605 */
[----:B------:R-:W-:Y:S02]  /*1ab0*/  ULOP3.LUT UR4, UR4, 0x3fff, URZ, 0xc0, !UPT ;  /* 0x00003fff04047892 */ /* 0x000fe4000f8ec03f */
[----:B------:R-:W-:Y:S02]  /*1ac0*/  ULOP3.LUT UR5, UR5, 0x3fff, URZ, 0xc0, !UPT ;  /* 0x00003fff05057892 */ /* 0x000fe4000f8ec03f */
[----:B------:R-:W-:Y:S02]  /*1ad0*/  ULOP3.LUT UR8, UR4, 0x10000, URZ, 0xfc, !UPT ;  /* 0x0001000004087892 */ /* 0x000fe4000f8efc3f */
[----:B------:R-:W-:Y:S02]  /*1ae0*/  ULOP3.LUT UR9, UR5, 0x10000, URZ, 0xfc, !UPT ;  /* 0x0001000005097892 */ /* 0x000fe4000f8efc3f */
[----:B------:R-:W-:Y:S02]  /*1af0*/  ULEA UR11, UR45, UR8, 0xa ;  /* 0x000000082d0b7291 */ /* 0x000fe4000f8e503f */
[----:B------:R-:W-:Y:S01]  /*1b00*/  ULEA UR10, UR45, UR9, 0xb ;  /* 0x000000092d0a7291 */ /* 0x000fe2000f8e583f */
[----:B------:R-:W-:Y:S01]  /*1b10*/  UMOV UR5, 0x40000040 ;  /* 0x4000004000057882 */ /* 0x000fe20000000000 */
[----:B------:R-:W-:-:S03]  /*1b20*/  UMOV UR7, 0x40000040 ;  /* 0x4000004000077882 */ /* 0x000fc60000000000 */
[----:B------:R-:W-:Y:S02]  /*1b30*/  UMOV UR4, UR11 ;  /* 0x0000000b00047c82 */ /* 0x000fe40008000000 */
[----:B------:R-:W-:Y:S02]  /*1b40*/  UMOV UR6, UR10 ;  /* 0x0000000a00067c82 */ /* 0x000fe40008000000 */
[----:B------:R-:W-:Y:S01]  /*1b50*/  HGMMA.64x128x8.F32.TF32 R24, gdesc[UR4], RZ, !UPT, gsb0 ;  /* 0x05e00000041879f0 */ /* 0x000fe2000c0028ff */
[----:B------:R-:W-:Y:S02]  /*1b60*/  UIADD3 UR4, UR11, 0x2, URZ ;  /* 0x000000020b047890 */ /* 0x000fe4000fffe03f */
[----:B------:R-:W-:Y:S01]  /*1b70*/  UIADD3 UR6, UR10, 0x2, URZ ;  /* 0x000000020a067890 */ /* 0x000fe2000fffe03f */
[----:B------:R-:W-:Y:S01]  /*1b80*/  UMOV UR5, 0x40000040 ;  /* 0x4000004000057882 */ /* 0x000fe20000000000 */
[----:B------:R-:W-:Y:S01]  /*1b90*/  UMOV UR7, 0x40000040 ;  /* 0x4000004000077882 */ /* 0x000fe20000000000 */
[----:B------:R-:W-:-:S02]  /*1ba0*/  WARPGROUP.DEPBAR.LE gsb0, 0x0 ;  /* 0x00008000000079c5 */ /* 0x000fc40000010000 */
[----:B------:R-:W-:-:S06]  /*1bb0*/  WARPGROUP.ARRIVE ;  /* 0x00000000000079c5 */ /* 0x000fcc0000000000 */
[----:B------:R-:W-:Y:S01]  /*1bc0*/  HGMMA.64x128x8.F32.TF32 R24, gdesc[UR4], R24, gsb0 ;  /* 0x05e00000041879f0 */ /* 0x000fe20008002818 */
[----:B------:R-:W-:Y:S02]  /*1bd0*/  UIADD3 UR4, UR11, 0x4, URZ ;  /* 0x000000040b047890 */ /* 0x000fe4000fffe03f */
[----:B------:R-:W-:Y:S01]  /*1be0*/  UIADD3 UR6, UR10, 0x4, URZ ;  /* 0x000000040a067890 */ /* 0x000fe2000fffe03f */
[----:B------:R-:W-:Y:S01]  /*1bf0*/  UMOV UR5, 0x40000040 ;  /* 0x4000004000057882 */ /* 0x000fe20000000000 */
[----:B------:R-:W-:Y:S01]  /*1c00*/  UMOV UR7, 0x40000040 ;  /* 0x4000004000077882 */ /* 0x000fe20000000000 */
[----:B------:R-:W-:Y:S02]  /*1c10*/  WARPGROUP.DEPBAR.LE gsb0, 0x0 ;  /* 0x00008000000079c5 */ /* 0x000fe40000010000 */
        /* <DEDUP_REMOVED lines=36> */
[----:B------:R-:W-:Y:S03]  /*1e60*/  HGMMA.64x128x8.F32.TF32 R24, gdesc[UR4], R24, gsb0 ;  /* 0x05e00000041879f0 */ /* 0x000fe60008002818 */
[----:B------:R-:W-:Y:S02]  /*1e70*/  WARPGROUP.DEPBAR.LE gsb0, 0x0 ;  /* 0x00008000000079c5 */ /* 0x000fe40000010000 */
[----:B------:R-:W-:Y:S05]  /*1e80*/  @!P2 BRA `(.L_x_24) ;  /* 0x000000040088a947 */ /* 0x000fea0003800000 */
[----:B------:R-:W-:Y:S01]  /*1e90*/  UIADD3 UR10, UR45, 0x1, URZ ;  /* 0x000000012d0a7890 */ /* 0x000fe2000fffe03f */
[----:B01----:R-:W-:Y:S02]  /*1ea0*/  IMAD.U32 R0, RZ, RZ, UR46 ;  /* 0x0000002eff007e24 */ /* 0x003fe4000f8e00ff */
[----:B------:R-:W-:Y:S01]  /*1eb0*/  IMAD.U32 R3, RZ, RZ, UR45 ;  /* 0x0000002dff037e24 */ /* 0x000fe2000f8e00ff */
[----:B------:R-:W-:-:S04]  /*1ec0*/  UISETP.NE.AND UP0, UPT, UR10, 0x4, UPT ;  /* 0x000000040a00788c */ /* 0x000fc8000bf05270 */
[----:B------:R-:W-:Y:S02]  /*1ed0*/  USEL UR4, URZ, 0x1, UP0 ;  /* 0x000000013f047887 */ /* 0x000fe40008000000 */
[----:B------:R-:W-:Y:S02]  /*1ee0*/  USEL UR10, UR10, URZ, UP0 ;  /* 0x0000003f0a0a7287 */ /* 0x000fe40008000000 */
[----:B------:R-:W-:-:S06]  /*1ef0*/  ULOP3.LUT UR4, UR48, UR4, URZ, 0x3c, !UPT ;  /* 0x0000000430047292 */ /* 0x000fcc000f8e3c3f */
[----:B------:R-:W-:-:S07]  /*1f00*/  IMAD.U32 R6, RZ, RZ, UR4 ;  /* 0x00000004ff067e24 */ /* 0x000fce000f8e00ff */
.L_x_31:
[----:B------:R-:W-:Y:S05]  /*1f10*/  @!P0 BRA `(.L_x_25) ;  /* 0x0000000000048947 */ /* 0x000fea0003800000 */
[----:B------:R-:W-:Y:S01]  /*1f20*/  BPT.TRAP 0x1 ;  /* 0x000000040000795c */ /* 0x000fe20000300000 */
.L_x_25:
[----:B------:R-:W-:Y:S01]  /*1f30*/  ULEA UR4, UR10, UR42, 0x3 ;  /* 0x0000002a0a047291 */ /* 0x000fe2000f8e183f */
[----:B------:R-:W-:-:S08]  /*1f40*/  SHF.L.U32 R4, R6, 0x1f, RZ ;  /* 0x0000001f06047819 */ /* 0x000fd000000006ff */
[----:B------:R0:W1:Y:S01]  /*1f50*/  SYNCS.PHASECHK.TRANS64.TRYWAIT P1, [UR4], R4 ;  /* 0x00000004ff0075a7 */ /* 0x0000620008020144 */
[----:B------:R-:W-:Y:S05]  /*1f60*/  @!P0 BRA `(.L_x_26) ;  /* 0x0000000000048947 */ /* 0x000fea0003800000 */
[----:B------:R-:W-:Y:S01]  /*1f70*/  BPT.TRAP 0x1 ;  /* 0x000000040000795c */ /* 0x000fe20000300000 */
.L_x_26:
[----:B-1----:R-:W-:Y:S05]  /*1f80*/  @P1 BRA `(.L_x_27) ;  /* 0x0000000000081947 */ /* 0x002fea0003800000 */
[----:B------:R-:W1:Y:S02]  /*1f90*/  SYNCS.PHASECHK.TRANS64.TRYWAIT P1, [UR4], R4 ;  /* 0x00000004ff0075a7 */ /* 0x000e640008020144 */
[----:B-1----:R-:W-:Y:S05]  /*1fa0*/  @!P1 BRA `(.L_x_28) ;  /* 0x0000006000109947 */ /* 0x002fea0003800000 */
.L_x_27:
[----:B------:R-:W-:Y:S01]  /*1fb0*/  ULEA UR12, UR10, UR8, 0xa ;  /* 0x000000080a0c7291 */ /* 0x000fe2000f8e503f */
[----:B------:R-:W-:Y:S01]  /*1fc0*/  WARPGROUP.ARRIVE ;  /* 0x00000000000079c5 */ /* 0x000fe20000000000 */
[----:B------:R-:W-:Y:S01]  /*1fd0*/  ULEA UR11, UR10, UR9, 0xb ;  /* 0x000000090a0b7291 */ /* 0x000fe2000f8e583f */
[----:B------:R-:W-:Y:S01]  /*1fe0*/  UMOV UR5, 0x40000040 ;  /* 0x4000004000057882 */ /* 0x000fe20000000000 */
[----:B------:R-:W-:-:S03]  /*1ff0*/  UMOV UR7, 0x40000040 ;  /* 0x4000004000077882 */ /* 0x000fc60000000000 */
[----:B------:R-:W-:Y:S02]  /*2000*/  UMOV UR4, UR12 ;  /* 0x0000000c00047c82 */ /* 0x000fe40008000000 */
[----:B------:R-:W-:Y:S02]  /*2010*/  UMOV UR6, UR11 ;  /* 0x0000000b00067c82 */ /* 0x000fe40008000000 */
[----:B------:R-:W-:Y:S01]  /*2020*/  HGMMA.64x128x8.F32.TF32 R24, gdesc[UR4], R24, gsb0 ;  /* 0x05e00000041879f0 */ /* 0x000fe20008002818 */
        /* <DEDUP_REMOVED lines=51> */
[----:B------:R-:W-:Y:S01]  /*2360*/  BPT.TRAP 0x1 ;  /* 0x000000040000795c */ /* 0x000fe20000300000 */
.L_x_29:
[----:B------:R-:W-:Y:S01]  /*2370*/  ISETP.NE.AND P1, PT, R99, RZ, PT ;  /* 0x000000ff6300720c */ /* 0x000fe20003f25270 */
[----:B------:R-:W-:-:S12]  /*2380*/  UISETP.GT.U32.AND UP0, UPT, UR40, 0x1, UPT ;  /* 0x000000012800788c */ /* 0x000fd8000bf04070 */
[----:B01----:R-:W-:-:S05]  /*2390*/  @P1 LEA R4, R3, UR42, 0x3 ;  /* 0x0000002a03041c11 */ /* 0x003fca000f8e18ff */
[----:B------:R-:W-:-:S05]  /*23a0*/  @P1 VIADD R5, R4, 0x20 ;  /* 0x0000002004051836 */ /* 0x000fca0000000000 */
[----:B------:R-:W-:-:S04]  /*23b0*/  @P1 PRMT R5, R22, 0x654, R5 ;  /* 0x0000065416051816 */ /* 0x000fc80000000005 */
[----:B------:R0:W-:Y:S01]  /*23c0*/  @P1 SYNCS.ARRIVE.TRANS64.RED.A1T0 RZ, [R5+URZ], RZ ;  /* 0x000000ff05ff19a7 */ /* 0x0001e2000810043f */
[----:B------:R-:W-:-:S13]  /*23d0*/  PLOP3.LUT P1, PT, PT, PT, UP0, 0x80, 0x0 ;  /* 0x000000000000781c */ /* 0x000fda0003f2f008 */
[----:B0-----:R-:W-:Y:S05]  /*23e0*/  @P1 BRA `(.L_x_30) ;  /* 0x0000000000041947 */ /* 0x001fea0003800000 */
[----:B------:R-:W-:Y:S01]  /*23f0*/  BPT.TRAP 0x1 ;  /* 0x000000040000795c */ /* 0x000fe20000300000 */
.L_x_30:
[----:B------:R-:W-:Y:S01]  /*2400*/  UIADD3 UR10, UR10, 0x1, URZ ;  /* 0x000000010a0a7890 */ /* 0x000fe2000fffe03f */
[C---:B------:R-:W-:Y:S01]  /*2410*/  ISETP.GT.AND P2, PT, R0.reuse, 0x1, PT ;  /* 0x000000010000780c */ /* 0x040fe20003f44270 */
[----:B------:R-:W-:Y:S02]  /*2420*/  VIADD R3, R3, 0x1 ;  /* 0x0000000103037836 */ /* 0x000fe40000000000 */
[----:B------:R-:W-:Y:S01]  /*2430*/  UISETP.NE.AND UP0, UPT, UR10, 0x4, UPT ;  /* 0x000000040a00788c */ /* 0x000fe2000bf05270 */
[----:B------:R-:W-:Y:S02]  /*2440*/  VIADD R0, R0, 0xffffffff ;  /* 0xffffffff00007836 */ /* 0x000fe40000000000 */
[C---:B------:R-:W-:Y:S01]  /*2450*/  ISETP.NE.AND P1, PT, R3.reuse, 0x4, PT ;  /* 0x000000040300780c */ /* 0x040fe20003f25270 */
[----:B------:R-:W-:Y:S02]  /*2460*/  USEL UR4, URZ, 0x1, UP0 ;  /* 0x000000013f047887 */ /* 0x000fe40008000000 */
[----:B------:R-:W-:Y:S01]  /*2470*/  USEL UR10, UR10, URZ, UP0 ;  /* 0x0000003f0a0a7287 */ /* 0x000fe20008000000 */
[----:B------:R-:W-:-:S03]  /*2480*/  SEL R3, R3, RZ, P1 ;  /* 0x000000ff03037207 */ /* 0x000fc60000800000 */
[----:B------:R-:W-:Y:S01]  /*2490*/  LOP3.LUT R6, R6, UR4, RZ, 0x3c, !PT ;  /* 0x0000000406067c12 */ /* 0x000fe2000f8e3cff */
[----:B------:R-:W-:Y:S07]  /*24a0*/  @P2 BRA `(.L_x_31) ;  /* 0xfffffff800982947 */ /* 0x000fee000383ffff */
.L_x_24:
[----:B01----:R-:W0:Y:S01]  /*24b0*/  LDC R0, c[0x0][0x28c] ;  /* 0x0000a300ff007b82 */ /* 0x003e220000000800 */
[----:B------:R1:W-:Y:S01]  /*24c0*/  SYNCS.ARRIVE.TRANS64.A1T0 RZ, [R101+UR50], RZ ;  /* 0x000000ff65ff79a7 */ /* 0x0003e20008100032 */
[----:B0-----:R-:W-:-:S13]  /*24d0*/  ISETP.GE.AND P1, PT, R0, 0x1, PT ;  /* 0x000000010000780c */ /* 0x001fda0003f26270 */
[----:B-1----:R-:W-:Y:S05]  /*24e0*/  @!P1 BRA `(.L_x_32) ;  /* 0x0000000000409947 */ /* 0x002fea0003800000 */
[----:B------:R-:W-:Y:S05]  /*24f0*/  @!P0 BRA `(.L_x_33) ;  /* 0x0000000000048947 */ /* 0x000fea0003800000 */
[----:B------:R-:W-:Y:S01]  /*2500*/  BPT.TRAP 0x1 ;  /* 0x000000040000795c */ /* 0x000fe20000300000 */
.L_x_33:
[----:B------:R-:W-:Y:S01]  /*2510*/  ISETP.NE.AND P0, PT, R99, RZ, PT ;  /* 0x000000ff6300720c */ /* 0x000fe20003f05270 */
[----:B------:R-:W-:-:S12]  /*2520*/  IMAD.U32 R3, RZ, RZ, UR42 ;  /* 0x0000002aff037e24 */ /* 0x000fd8000f8e00ff */
[----:B------:R-:W-:-:S05]  /*2530*/  VOTEU.ANY UP0, P0 ;  /* 0x00000000003f7886 */ /* 0x000fca0000000100 */
[----:B------:R-:W-:Y:S02]  /*2540*/  @UP0 UIADD3 UR4, UR46, UR45, URZ ;  /* 0x0000002d2e040290 */ /* 0x000fe4000fffe03f */
[----:B------:R-:W-:-:S04]  /*2550*/  UISETP.GT.U32.AND UP0, UPT, UR40, 0x1, UPT ;  /* 0x000000012800788c */ /* 0x000fc8000bf04070 */
[----:B------:R-:W-:-:S04]  /*2560*/  IMAD.U32 R0, RZ, RZ, UR4 ;  /* 0x00000004ff007e24 */ /* 0x000fc8000f8e00ff */
[----:B------:R-:W-:-:S05]  /*2570*/  @P0 IMAD.SHL.U32 R0, R0, 0x8, RZ ;  /* 0x0000000800000824 */ /* 0x000fca00078e00ff */
[----:B------:R-:W-:-:S04]  /*2580*/  @P0 LOP3.LUT R0, R0, 0x18, RZ, 0xc0, !PT ;  /* 0x0000001800000812 */ /* 0x000fc800078ec0ff */
[----:B------:R-:W-:-:S04]  /*2590*/  @P0 IADD3 R3, R3, 0x20, R0 ;  /* 0x0000002003030810 */ /* 0x000fc80007ffe000 */
[----:B------:R-:W-:-:S04]  /*25a0*/  @P0 PRMT R3, R22, 0x654, R3 ;  /* 0x0000065416030816 */ /* 0x000fc80000000003 */
[----:B------:R0:W-:Y:S01]  /*25b0*/  @P0 SYNCS.ARRIVE.TRANS64.RED.A1T0 RZ, [R3+URZ], RZ ;  /* 0x000000ff03ff09a7 */ /* 0x0001e2000810043f */
[----:B------:R-:W-:-:S13]  /*25c0*/  PLOP3.LUT P0, PT, PT, PT, UP0, 0x80, 0x0 ;  /* 0x000000000000781c */ /* 0x000fda0003f0f008 */
[----:B0-----:R-:W-:Y:S05]  /*25d0*/  @P0 BRA `(.L_x_32) ;  /* 0x0000000000040947 */ /* 0x001fea0003800000 */
[----:B------:R-:W-:Y:S01]  /*25e0*/  BPT.TRAP 0x1 ;  /* 0x000000040000795c */ /* 0x000fe20000300000 */
.L_x_32:
[----:B------:R-:W-:Y:S02]  /*25f0*/  SHF.L.U32 R3, R100, 0x1f, RZ ;  /* 0x0000001f64037819 */ /* 0x000fe400000006ff */
[----:B------:R-:W-:Y:S02]  /*2600*/  SHF.R.S32.HI R13, RZ, 0x1f, R19 ;  /* 0x0000001fff0d7819 */ /* 0x000fe40000011413 */
[----:B------:R-:W0:Y:S02]  /*2610*/  SYNCS.PHASECHK.TRANS64.TRYWAIT P0, [R96+URZ+0x8], R3 ;  /* 0x00000803600075a7 */ /* 0x000e24000800017f */
[----:B0-----:R-:W-:Y:S05]  /*2620*/  @!P0 BRA `(.L_x_34) ;  /* 0x0000005800888947 */ /* 0x001fea0003800000 */
.L_x_188:
[----:B------:R-:W-:Y:S01]  /*2630*/  IMAD.SHL.U32 R5, R18, 0x40, RZ ;  /* 0x0000004012057824 */ /* 0x000fe200078e00ff */
[----:B------:R-:W-:Y:S01]  /*2640*/  ULDC UR6, c[0x0][0x284] ;  /* 0x0000a10000067ab9 */ /* 0x000fe20000000800 */
[----:B------:R-:W-:Y:S01]  /*2650*/  IMAD.SHL.U32 R10, R2, 0x80, RZ ;  /* 0x00000080020a7824 */ /* 0x000fe200078e00ff */
[----:B------:R-:W-:Y:S01]  /*2660*/  ULDC.64 UR4, c[0x0][0x5d0] ;  /* 0x0001740000047ab9 */ /* 0x000fe20000000a00 */
[----:B------:R-:W-:Y:S01]  /*2670*/  IMAD.WIDE R20, R18, 0x40, R90 ;  /* 0x0000004012147825 */ /* 0x000fe200078e025a */
[----:B------:R-:W-:Y:S01]  /*2680*/  ISETP.GE.AND P0, PT, R5, UR6, PT ;  /* 0x0000000605007c0c */ /* 0x000fe2000bf06270 */
[----:B------:R-:W-:Y:S01]  /*2690*/  ULDC UR6, c[0x0][0x288] ;  /* 0x0000a20000067ab9 */ /* 0x000fe20000000800 */
[----:B------:R-:W-:Y:S01]  /*26a0*/  SHF.R.S32.HI R11, RZ, 0x1f, R10 ;  /* 0x0000001fff0b7819 */ /* 0x000fe2000001140a */
[----:B------:R-:W-:Y:S01]  /*26b0*/  IMAD R0, R13, UR4, RZ ;  /* 0x000000040d007c24 */ /* 0x000fe2000f8e02ff */
[----:B------:R-:W-:Y:S01]  /*26c0*/  ISETP.GE.OR P0, PT, R10, UR6, P0 ;  /* 0x000000060a007c0c */ /* 0x000fe20008706670 */
[----:B0-----:R-:W-:-:S04]  /*26d0*/  IMAD.WIDE.U32 R2, R19, UR4, R92 ;  /* 0x0000000413027c25 */ /* 0x001fc8000f8e005c */
[----:B------:R-:W-:Y:S01]  /*26e0*/  IMAD R7, R19, UR5, R0 ;  /* 0x0000000513077c24 */ /* 0x000fe2000f8e0200 */
[----:B------:R-:W-:Y:S01]  /*26f0*/  IADD3 R2, P1, R10, R2, RZ ;  /* 0x000000020a027210 */ /* 0x000fe20007f3e0ff */
[----:B------:R-:W-:Y:S02]  /*2700*/  ULDC.64 UR4, c[0x0][0x5c8] ;  /* 0x0001720000047ab9 */ /* 0x000fe40000000a00 */
[----:B------:R-:W-:Y:S01]  /*2710*/  IMAD R9, R21, UR4, RZ ;  /* 0x0000000415097c24 */ /* 0x000fe2000f8e02ff */
[----:B------:R-:W-:-:S03]  /*2720*/  IADD3.X R3, R11, R3, R7, P1, !PT ;  /* 0x000000030b037210 */ /* 0x000fc60000ffe407 */
[C---:B------:R-:W-:Y:S02]  /*2730*/  IMAD R9, R20.reuse, UR5, R9 ;  /* 0x0000000514097c24 */ /* 0x040fe4000f8e0209 */
[----:B------:R-:W-:Y:S01]  /*2740*/  IMAD.WIDE.U32 R102, R20, UR4, R2 ;  /* 0x0000000414667c25 */ /* 0x000fe2000f8e0002 */
[----:B------:R-:W-:Y:S06]  /*2750*/  @P0 BRA `(.L_x_35) ;  /* 0x0000003c00d80947 */ /* 0x000fec0003800000 */
[----:B-----5:R-:W-:Y:S01]  /*2760*/  FSETP.NEU.AND P1, PT, R88, RZ, PT ;  /* 0x000000ff5800720b */ /* 0x020fe20003f2d000 */
[----:B------:R-:W-:Y:S01]  /*2770*/  IMAD.IADD R14, R95, 0x1, -R10 ;  /* 0x000000015f0e7824 */ /* 0x000fe200078e0a0a */
[----:B------:R-:W-:Y:S01]  /*2780*/  BSSY B0, `(.L_x_35) ;  /* 0x00003f3000007945 */ /* 0x000fe20003800000 */
[----:B------:R-:W-:Y:S02]  /*2790*/  IMAD.IADD R0, R98, 0x1, -R5 ;  /* 0x0000000162007824 */ /* 0x000fe400078e0a05 */
[----:B------:R-:W-:Y:S01]  /*27a0*/  IMAD.IADD R111, R103, 0x1, R9 ;  /* 0x00000001676f7824 */ /* 0x000fe200078e0209 */
[----:B------:R-:W-:-:S04]  /*27b0*/  ISETP.GT.AND P0, PT, R14, RZ, PT ;  /* 0x000000ff0e00720c */ /* 0x000fc80003f04270 */
[----:B------:R-:W-:-:S03]  /*27c0*/  ISETP.GT.AND P2, PT, R0, RZ, P0 ;  /* 0x000000ff0000720c */ /* 0x000fc60000744270 */
[----:B------:R-:W-:Y:S10]  /*27d0*/  @!P1 BRA `(.L_x_36) ;  /* 0x0000002c001c9947 */ /* 0x000ff40003800000 */
[----:B------:R-:W0:Y:S01]  /*27e0*/  LDC.64 R104, c[0x0][0x5b8] ;  /* 0x00016e00ff687b82 */ /* 0x000e220000000a00 */
[----:B------:R-:W-:-:S07]  /*27f0*/  ULDC.64 UR4, c[0x0][0x5c0] ;  /* 0x0001700000047ab9 */ /* 0x000fce0000000a00 */
[----:B------:R-:W1:Y:S08]  /*2800*/  LDC.64 R106, c[0x0][0x5b0] ;  /* 0x00016c00ff6a7b82 */ /* 0x000e700000000a00 */
[----:B------:R-:W2:Y:S01]  /*2810*/  LDC.64 R108, c[0x0][0x5a8] ;  /* 0x00016a00ff6c7b82 */ /* 0x000ea20000000a00 */
[-C--:B0-----:R-:W-:Y:S02]  /*2820*/  IMAD R4, R13, R104.reuse, RZ ;  /* 0x000000680d047224 */ /* 0x081fe400078e02ff */
[----:B------:R-:W-:-:S04]  /*2830*/  IMAD.WIDE.U32 R2, R19, R104, R92 ;  /* 0x0000006813027225 */ /* 0x000fc800078e005c */
[----:B------:R-:W-:Y:S01]  /*2840*/  IMAD R103, R19, R105, R4 ;  /* 0x0000006913677224 */ /* 0x000fe200078e0204 */
[----:B------:R-:W-:Y:S01]  /*2850*/  IADD3 R4, P1, R10, R2, RZ ;  /* 0x000000020a047210 */ /* 0x000fe20007f3e0ff */
[----:B-1----:R-:W-:-:S03]  /*2860*/  IMAD R2, R21, R106, RZ ;  /* 0x0000006a15027224 */ /* 0x002fc600078e02ff */
[----:B------:R-:W-:Y:S01]  /*2870*/  IADD3.X R5, R11, R3, R103, P1, !PT ;  /* 0x000000030b057210 */ /* 0x000fe20000ffe467 */
[C---:B------:R-:W-:Y:S02]  /*2880*/  IMAD R21, R20.reuse, R107, R2 ;  /* 0x0000006b14157224 */ /* 0x040fe400078e0202 */
[----:B------:R-:W-:-:S04]  /*2890*/  IMAD.WIDE.U32 R2, R20, R106, R4 ;  /* 0x0000006a14027225 */ /* 0x000fc800078e0004 */
[----:B------:R-:W-:Y:S01]  /*28a0*/  IMAD.IADD R3, R3, 0x1, R21 ;  /* 0x0000000103037824 */ /* 0x000fe200078e0215 */
[----:B--2---:R-:W-:-:S04]  /*28b0*/  LEA R8, P1, R2, R108, 0x2 ;  /* 0x0000006c02087211 */ /* 0x004fc800078210ff */
[----:B------:R-:W-:-:S05]  /*28c0*/  LEA.HI.X R9, R2, R109, R3, 0x2, P1 ;  /* 0x0000006d02097211 */ /* 0x000fca00008f1403 */
[----:B------:R0:W2:Y:S01]  /*28d0*/  @P2 LDG.E.LTC128B R15, desc[UR54][R8.64] ;  /* 0x00000036080f2981 */ /* 0x0000a2000c1e1920 */
[----:B------:R-:W-:Y:S01]  /*28e0*/  IMAD.WIDE.U32 R2, R20, R106, R10 ;  /* 0x0000006a14027225 */ /* 0x000fe200078e000a */
[----:B------:R-:W-:Y:S01]  /*28f0*/  LEA R6, P3, R102, UR4, 0x2 ;  /* 0x0000000466067c11 */ /* 0x000fe2000f8610ff */
[----:B------:R-:W-:Y:S01]  /*2900*/  BSSY B1, `(.L_x_37) ;  /* 0x0000014000017945 */ /* 0x000fe20003800000 */
[----:B------:R-:W-:-:S04]  /*2910*/  IADD3 R12, P1, R92, R2, RZ ;  /* 0x000000025c0c7210 */ /* 0x000fc80007f3e0ff */
[----:B------:R-:W-:Y:S01]  /*2920*/  IADD3.X R13, R93, R21, R3, P1, !PT ;  /* 0x000000155d0d7210 */ /* 0x000fe20000ffe403 */
[----:B0-----:R-:W-:Y:S01]  /*2930*/  IMAD.SHL.U32 R8, R106, 0x8, RZ ;  /* 0x000000086a087824 */ /* 0x001fe200078e00ff */
[----:B------:R-:W-:Y:S02]  /*2940*/  ISETP.GT.AND P1, PT, R14, 0x1, PT ;  /* 0x000000010e00780c */ /* 0x000fe40003f24270 */
[----:B------:R-:W-:Y:S01]  /*2950*/  SHF.L.U64.HI R9, R106, 0x3, R107 ;  /* 0x000000036a097819 */ /* 0x000fe2000001026b */
[----:B------:R-:W-:-:S04]  /*2960*/  IMAD.WIDE.U32 R12, R19, R104, R12 ;  /* 0x00000068130c7225 */ /* 0x000fc800078e000c */
[----:B------:R-:W-:Y:S01]  /*2970*/  IMAD.IADD R3, R103, 0x1, R13 ;  /* 0x0000000167037824 */ /* 0x000fe200078e020d */
[----:B------:R-:W-:Y:S01]  /*2980*/  LEA R2, P4, R12, R108, 0x2 ;  /* 0x0000006c0c027211 */ /* 0x000fe200078810ff */
[----:B------:R-:W-:-:S03]  /*2990*/  IMAD.WIDE.U32 R8, R20, R106, R8 ;  /* 0x0000006a14087225 */ /* 0x000fc600078e0008 */
[----:B------:R-:W-:Y:S02]  /*29a0*/  LEA.HI.X R3, R12, R109, R3, 0x2, P4 ;  /* 0x0000006d0c037211 */ /* 0x000fe400020f1403 */
[----:B--2---:R-:W-:-:S05]  /*29b0*/  LOP3.LUT R7, R15, 0xffffe000, RZ, 0xc0, !PT ;  /* 0xffffe0000f077812 */ /* 0x004fca00078ec0ff */
[----:B------:R-:W-:-:S04]  /*29c0*/  FMUL R7, R7, R88 ;  /* 0x0000005807077220 */ /* 0x000fc80000400000 */
[----:B------:R-:W-:Y:S01]  /*29d0*/  FFMA R105, R24, R23, R7 ;  /* 0x0000001718697223 */ /* 0x000fe20000000007 */
[----:B------:R-:W-:Y:S02]  /*29e0*/  LEA.HI.X R7, R102, UR5, R111, 0x2, P3 ;  /* 0x0000000566077c11 */ /* 0x000fe400098f146f */
[----:B------:R-:W-:Y:S02]  /*29f0*/  ISETP.GT.AND P3, PT, R0, RZ, P1 ;  /* 0x000000ff0000720c */ /* 0x000fe40000f64270 */
[----:B------:R-:W-:-:S05]  /*2a00*/  F2FP.TF32.F32.PACK_B R105, R105 ;  /* 0x00000069ff69723e */ /* 0x000fca00024050ff */
[----:B------:R0:W-:Y:S06]  /*2a10*/  @P2 STG.E desc[UR54][R6.64], R105 ;  /* 0x0000006906002986 */ /* 0x0001ec000c101936 */
[----:B------:R-:W-:Y:S05]  /*2a20*/  @!P3 BRA `(.L_x_38) ;  /* 0x000000000004b947 */ /* 0x000fea0003800000 */
[----:B------:R1:W5:Y:S02]  /*2a30*/  LDG.E.LTC128B R15, desc[UR54][R2.64+0x4] ;  /* 0x00000436020f7981 */ /* 0x000364000c1e1920 */
.L_x_38:
[----:B------:R-:W-:Y:S05]  /*2a40*/  BSYNC B1 ;  /* 0x0000000000017941 */ /* 0x000fea0003800000 */
.L_x_37:
[----:B-----5:R-:W-:Y:S01]  /*2a50*/  LOP3.LUT R13, R15, 0xffffe000, RZ, 0xc0, !PT ;  /* 0xffffe0000f0d7812 */ /* 0x020fe200078ec0ff */
[----:B------:R-:W-:Y:S01]  /*2a60*/  IMAD.IADD R21, R21, 0x1, R9 ;  /* 0x0000000115157824 */ /* 0x000fe200078e0209 */
[----:B------:R-:W-:Y:S02]  /*2a70*/  IADD3 R9, P2, R4, R8, RZ ;  /* 0x0000000804097210 */ /* 0x000fe40007f5e0ff */
[----:B------:R-:W-:Y:S01]  /*2a80*/  ISETP.GT.AND P0, PT, R0, 0x8, P0 ;  /* 0x000000080000780c */ /* 0x000fe20000704270 */
[----:B------:R-:W-:Y:S02]  /*2a90*/  FMUL R4, R13, R88 ;  /* 0x000000580d047220 */ /* 0x000fe40000400000 */
[----:B------:R-:W-:Y:S01]  /*2aa0*/  IMAD.X R18, R21, 0x1, R5, P2 ;  /* 0x0000000115127824 */ /* 0x000fe200010e0605 */
[----:B------:R-:W-:Y:S01]  /*2ab0*/  LEA R12, P2, R9, R108, 0x2 ;  /* 0x0000006c090c7211 */ /* 0x000fe200078410ff */
[----:B------:R-:W-:Y:S01]  /*2ac0*/  FFMA R25, R25, R23, R4 ;  /* 0x0000001719197223 */ /* 0x000fe20000000004 */
[----:B------:R-:W-:-:S02]  /*2ad0*/  @P3 IMAD.MOV.U32 R4, RZ, RZ, R6 ;  /* 0x000000ffff043224 */ /* 0x000fc400078e0006 */
[----:B------:R-:W-:Y:S01]  /*2ae0*/  @P3 IMAD.MOV.U32 R5, RZ, RZ, R7 ;  /* 0x000000ffff053224 */ /* 0x000fe200078e0007 */
[----:B------:R-:W-:Y:S02]  /*2af0*/  LEA.HI.X R13, R9, R109, R18, 0x2, P2 ;  /* 0x0000006d090d7211 */ /* 0x000fe400010f1412 */
[----:B------:R-:W-:-:S05]  /*2b00*/  F2FP.TF32.F32.PACK_B R25, R25 ;  /* 0x00000019ff19723e */ /* 0x000fca00024050ff */
[----:B------:R2:W-:Y:S04]  /*2b10*/  @P3 STG.E desc[UR54][R4.64+0x4], R25 ;  /* 0x0000041904003986 */ /* 0x0005e8000c101936 */
[----:B------:R-:W3:Y:S01]  /*2b20*/  @P0 LDG.E.LTC128B R15, desc[UR54][R12.64] ;  /* 0x000000360c0f0981 */ /* 0x000ee2000c1e1920 */
[----:B------:R-:W-:Y:S01]  /*2b30*/  IADD3 R10, P2, P3, R92, R8, R10 ;  /* 0x000000085c0a7210 */ /* 0x000fe20007b5e00a */
[----:B------:R-:W-:Y:S01]  /*2b40*/  BSSY B1, `(.L_x_39) ;  /* 0x0000011000017945 */ /* 0x000fe20003800000 */
[----:B------:R-:W-:Y:S02]  /*2b50*/  ISETP.GT.AND P1, PT, R0, 0x8, P1 ;  /* 0x000000080000780c */ /* 0x000fe40000f24270 */
[----:B------:R-:W-:Y:S02]  /*2b60*/  IADD3.X R11, R93, R21, R11, P2, P3 ;  /* 0x000000155d0b7210 */ /* 0x000fe400017e640b */
[C---:B------:R-:W-:Y:S01]  /*2b70*/  LEA R8, P2, R94.reuse, R6, 0x2 ;  /* 0x000000065e087211 */ /* 0x040fe200078410ff */
[----:B------:R-:W-:Y:S01]  /*2b80*/  IMAD.WIDE.U32 R10, R19, R104, R10 ;  /* 0x00000068130a7225 */ /* 0x000fe200078e000a */
[----:B------:R-:W-:-:S03]  /*2b90*/  SHF.L.U64.HI R19, R94, 0x2, R89 ;  /* 0x000000025e137819 */ /* 0x000fc60000010259 */
[----:B------:R-:W-:Y:S01]  /*2ba0*/  IMAD.IADD R11, R103, 0x1, R11 ;  /* 0x00000001670b7824 */ /* 0x000fe200078e020b */
[----:B--2---:R-:W-:-:S04]  /*2bb0*/  LEA R4, P3, R10, R108, 0x2 ;  /* 0x0000006c0a047211 */ /* 0x004fc800078610ff */
[----:B------:R-:W-:Y:S02]  /*2bc0*/  LEA.HI.X R5, R10, R109, R11, 0x2, P3 ;  /* 0x0000006d0a057211 */ /* 0x000fe400018f140b */
[----:B---3--:R-:W-:-:S05]  /*2bd0*/  LOP3.LUT R9, R15, 0xffffe000, RZ, 0xc0, !PT ;  /* 0xffffe0000f097812 */ /* 0x008fca00078ec0ff */
[----:B------:R-:W-:-:S04]  /*2be0*/  FMUL R9, R9, R88 ;  /* 0x0000005809097220 */ /* 0x000fc80000400000 */
[----:B------:R-:W-:Y:S01]  /*2bf0*/  FFMA R21, R26, R23, R9 ;  /* 0x000000171a157223 */ /* 0x000fe20000000009 */
[----:B------:R-:W-:-:S04]  /*2c00*/  IMAD.X R9, R19, 0x1, R7, P2 ;  /* 0x0000000113097824 */ /* 0x000fc800010e0607 */
[----:B------:R-:W-:-:S05]  /*2c10*/  F2FP.TF32.F32.PACK_B R21, R21 ;  /* 0x00000015ff15723e */ /* 0x000fca00024050ff */
[----:B------:R2:W-:Y:S01]  /*2c20*/  @P0 STG.E desc[UR54][R8.64], R21 ;  /* 0x0000001508000986 */ /* 0x0005e2000c101936 */
[----:B------:R-:W-:Y:S05]  /*2c30*/  @!P1 BRA `(.L_x_40) ;  /* 0x0000000000049947 */ /* 0x000fea0003800000 */
[----:B------:R3:W5:Y:S02]  /*2c40*/  LDG.E.LTC128B R15, desc[UR54][R4.64+0x4] ;  /* 0x00000436040f7981 */ /* 0x000764000c1e1920 */
.L_x_40:
[----:B------:R-:W-:Y:S05]  /*2c50*/  BSYNC B1 ;  /* 0x0000000000017941 */ /* 0x000fea0003800000 */
.L_x_39:
[----:B-----5:R-:W-:Y:S01]  /*2c60*/  LOP3.LUT R11, R15, 0xffffe000, RZ, 0xc0, !PT ;  /* 0xffffe0000f0b7812 */ /* 0x020fe200078ec0ff */
[----:B------:R-:W-:Y:S01]  /*2c70*/  BSSY B1, `(.L_x_41) ;  /* 0x0000009000017945 */ /* 0x000fe20003800000 */
[----:B------:R-:W-:-:S03]  /*2c80*/  ISETP.GT.AND P0, PT, R14, 0x8, PT ;  /* 0x000000080e00780c */ /* 0x000fc60003f04270 */
[----:B------:R-:W-:Y:S01]  /*2c90*/  FMUL R10, R11, R88 ;  /* 0x000000580b0a7220 */ /* 0x000fe20000400000 */
[----:B------:R-:W-:-:S03]  /*2ca0*/  ISETP.GT.AND P2, PT, R0, RZ, P0 ;  /* 0x000000ff0000720c */ /* 0x000fc60000744270 */
[----:B------:R-:W-:-:S05]  /*2cb0*/  FFMA R27, R27, R23, R10 ;  /* 0x000000171b1b7223 */ /* 0x000fca000000000a */
[----:B------:R-:W-:-:S05]  /*2cc0*/  F2FP.TF32.F32.PACK_B R27, R27 ;  /* 0x0000001bff1b723e */ /* 0x000fca00024050ff */
[----:B------:R4:W-:Y:S01]  /*2cd0*/  @P1 STG.E desc[UR54][R8.64+0x4], R27 ;  /* 0x0000041b08001986 */ /* 0x0009e2000c101936 */
[----:B------:R-:W-:Y:S05]  /*2ce0*/  @!P2 BRA `(.L_x_42) ;  /* 0x000000000004a947 */ /* 0x000fea0003800000 */
[----:B------:R0:W5:Y:S02]  /*2cf0*/  LDG.E.LTC128B R15, desc[UR54][R2.64+0x20] ;  /* 0x00002036020f7981 */ /* 0x000164000c1e1920 */
.L_x_42:
[----:B------:R-:W-:Y:S05]  /*2d00*/  BSYNC B1 ;  /* 0x0000000000017941 */ /* 0x000fea0003800000 */
.L_x_41:
        /* <DEDUP_REMOVED lines=10> */
.L_x_44:
[----:B------:R-:W-:Y:S05]  /*2db0*/  BSYNC B1 ;  /* 0x0000000000017941 */ /* 0x000fea0003800000 */
.L_x_43:
[----:B0----5:R-:W-:Y:S01]  /*2dc0*/  LOP3.LUT R11, R15, 0xffffe000, RZ, 0xc0, !PT ;  /* 0xffffe0000f0b7812 */ /* 0x021fe200078ec0ff */
[----:B------:R-:W-:Y:S01]  /*2dd0*/  BSSY B1, `(.L_x_45) ;  /* 0x0000008000017945 */ /* 0x000fe20003800000 */
[----:B------:R-:W-:-:S03]  /*2de0*/  ISETP.GT.AND P0, PT, R0, 0x8, P0 ;  /* 0x000000080000780c */ /* 0x000fc60000704270 */
[----:B------:R-:W-:-:S04]  /*2df0*/  FMUL R10, R11, R88 ;  /* 0x000000580b0a7220 */ /* 0x000fc80000400000 */
[----:B------:R-:W-:-:S05]  /*2e00*/  FFMA R29, R29, R23, R10 ;  /* 0x000000171d1d7223 */ /* 0x000fca000000000a */
[----:B------:R-:W-:-:S05]  /*2e10*/  F2FP.TF32.F32.PACK_B R29, R29 ;  /* 0x0000001dff1d723e */ /* 0x000fca00024050ff */
[----:B------:R0:W-:Y:S01]  /*2e20*/  @P3 STG.E desc[UR54][R6.64+0x24], R29 ;  /* 0x0000241d06003986 */ /* 0x0001e2000c101936 */
[----:B------:R-:W-:Y:S05]  /*2e30*/  @!P0 BRA `(.L_x_46) ;  /* 0x0000000000048947 */ /* 0x000fea0003800000 */
[----:B------:R0:W5:Y:S02]  /*2e40*/  LDG.E.LTC128B R15, desc[UR54][R4.64+0x20] ;  /* 0x00002036040f7981 */ /* 0x000164000c1e1920 */
.L_x_46:
[----:B------:R-:W-:Y:S05]  /*2e50*/  BSYNC B1 ;  /* 0x0000000000017941 */ /* 0x000fea0003800000 */
.L_x_45:
[----:B-----5:R-:W-:Y:S01]  /*2e60*/  LOP3.LUT R11, R15, 0xffffe000, RZ, 0xc0, !PT ;  /* 0xffffe0000f0b7812 */ /* 0x020fe200078ec0ff */
        /* <DEDUP_REMOVED lines=8> */
.L_x_48:
[----:B------:R-:W-:Y:S05]  /*2ef0*/  BSYNC B1 ;  /* 0x0000000000017941 */ /* 0x000fea0003800000 */
.L_x_47:
[----:B0----5:R-:W-:Y:S01]  /*2f00*/  LOP3.LUT R11, R15, 0xffffe000, RZ, 0xc0, !PT ;  /* 0xffffe0000f0b7812 */ /* 0x021fe200078ec0ff */
        /* <DEDUP_REMOVED lines=9> */
.L_x_50:
[----:B------:R-:W-:Y:S05]  /*2fa0*/  BSYNC B1 ;  /* 0x0000000000017941 */ /* 0x000fea0003800000 */
.L_x_49:
        /* <DEDUP_REMOVED lines=10> */
.L_x_52:
[----:B------:R-:W-:Y:S05]  /*3050*/  BSYNC B1 ;  /* 0x0000000000017941 */ /* 0x000fea0003800000 */
.L_x_51:
        /* <DEDUP_REMOVED lines=9> */
.L_x_54:
[----:B------:R-:W-:Y:S05]  /*30f0*/  BSYNC B1 ;  /* 0x0000000000017941 */ /* 0x000fea0003800000 */
.L_x_53:
        /* <DEDUP_REMOVED lines=9> */
.L_x_56:
[----:B------:R-:W-:Y:S05]  /*3190*/  BSYNC B1 ;  /* 0x0000000000017941 */ /* 0x000fea0003800000 */
.L_x_55:
        /* <DEDUP_REMOVED lines=10> */
.L_x_58:
[----:B------:R-:W-:Y:S05]  /*3240*/  BSYNC B1 ;  /* 0x0000000000017941 */ /* 0x000fea0003800000 */
.L_x_57:
        /* <DEDUP_REMOVED lines=10> */
.L_x_60:
[----:B------:R-:W-:Y:S05]  /*32f0*/  BSYNC B1 ;  /* 0x0000000000017941 */ /* 0x000fea0003800000 */
.L_x_59:
        /* <DEDUP_REMOVED lines=9> */
.L_x_62:
[----:B------:R-:W-:Y:S05]  /*3390*/  BSYNC B1 ;  /* 0x0000000000017941 */ /* 0x000fea0003800000 */
.L_x_61:
        /* <DEDUP_REMOVED lines=9> */
.L_x_64:
[----:B------:R-:W-:Y:S05]  /*3430*/  BSYNC B1 ;  /* 0x0000000000017941 */ /* 0x000fea0003800000 */
.L_x_63:
        /* <DEDUP_REMOVED lines=10> */
.L_x_66:
[----:B------:R-:W-:Y:S05]  /*34e0*/  BSYNC B1 ;  /* 0x0000000000017941 */ /* 0x000fea0003800000 */
.L_x_65:
        /* <DEDUP_REMOVED lines=10> */
.L_x_68:
[----:B------:R-:W-:Y:S05]  /*3590*/  BSYNC B1 ;  /* 0x0000000000017941 */ /* 0x000fea0003800000 */
.L_x_67:
        /* <DEDUP_REMOVED lines=9> */
.L_x_70:
[----:B------:R-:W-:Y:S05]  /*3630*/  BSYNC B1 ;  /* 0x0000000000017941 */ /* 0x000fea0003800000 */
.L_x_69:
        /* <DEDUP_REMOVED lines=9> */
.L_x_72:
[----:B------:R-:W-:Y:S05]  /*36d0*/  BSYNC B1 ;  /* 0x0000000000017941 */ /* 0x000fea0003800000 */
.L_x_71:
        /* <DEDUP_REMOVED lines=10> */
.L_x_74:
[----:B------:R-:W-:Y:S05]  /*3780*/  BSYNC B1 ;  /* 0x0000000000017941 */ /* 0x000fea0003800000 */
.L_x_73:
        /* <DEDUP_REMOVED lines=10> */
.L_x_76:
[----:B------:R-:W-:Y:S05]  /*3830*/  BSYNC B1 ;  /* 0x0000000000017941 */ /* 0x000fea0003800000 */
.L_x_75:
        /* <DEDUP_REMOVED lines=9> */
.L_x_78:
[----:B------:R-:W-:Y:S05]  /*38d0*/  BSYNC B1 ;  /* 0x0000000000017941 */ /* 0x000fea0003800000 */
.L_x_77:
        /* <DEDUP_REMOVED lines=9> */
.L_x_80:
[----:B------:R-:W-:Y:S05]  /*3970*/  BSYNC B1 ;  /* 0x0000000000017941 */ /* 0x000fea0003800000 */
.L_x_79:
        /* <DEDUP_REMOVED lines=10> */
.L_x_82:
[----:B------:R-:W-:Y:S05]  /*3a20*/  BSYNC B1 ;  /* 0x0000000000017941 */ /* 0x000fea0003800000 */
.L_x_81:
        /* <DEDUP_REMOVED lines=10> */
.L_x_84:
[----:B------:R-:W-:Y:S05]  /*3ad0*/  BSYNC B1 ;  /* 0x0000000000017941 */ /* 0x000fea0003800000 */
.L_x_83:
        /* <DEDUP_REMOVED lines=9> */
.L_x_86:
[----:B------:R-:W-:Y:S05]  /*3b70*/  BSYNC B1 ;  /* 0x0000000000017941 */ /* 0x000fea0003800000 */
.L_x_85:
        /* <DEDUP_REMOVED lines=9> */
.L_x_88:
[----:B------:R-:W-:Y:S05]  /*3c10*/  BSYNC B1 ;  /* 0x0000000000017941 */ /* 0x000fea0003800000 */
.L_x_87:
        /* <DEDUP_REMOVED lines=10> */
.L_x_90:
[----:B------:R-:W-:Y:S05]  /*3cc0*/  BSYNC B1 ;  /* 0x0000000000017941 */ /* 0x000fea0003800000 */
.L_x_89:
        /* <DEDUP_REMOVED lines=10> */
.L_x_92:
[----:B------:R-:W-:Y:S05]  /*3d70*/  BSYNC B1 ;  /* 0x0000000000017941 */ /* 0x000fea0003800000 */
.L_x_91:
        /* <DEDUP_REMOVED lines=9> */
.L_x_94:
[----:B------:R-:W-:Y:S05]  /*3e10*/  BSYNC B1 ;  /* 0x0000000000017941 */ /* 0x000fea0003800000 */
.L_x_93:
        /* <DEDUP_REMOVED lines=9> */
.L_x_96:
[----:B------:R-:W-:Y:S05]  /*3eb0*/  BSYNC B1 ;  /* 0x0000000000017941 */ /* 0x000fea0003800000 */
.L_x_95:
        /* <DEDUP_REMOVED lines=10> */
.L_x_98:
[----:B------:R-:W-:Y:S05]  /*3f60*/  BSYNC B1 ;  /* 0x0000000000017941 */ /* 0x000fea0003800000 */
.L_x_97:
        /* <DEDUP_REMOVED lines=10> */
.L_x_100:
[----:B------:R-:W-:Y:S05]  /*4010*/  BSYNC B1 ;  /* 0x0000000000017941 */ /* 0x000fea0003800000 */
.L_x_99:
        /* <DEDUP_REMOVED lines=9> */
.L_x_102:
[----:B------:R-:W-:Y:S05]  /*40b0*/  BSYNC B1 ;  /* 0x0000000000017941 */ /* 0x000fea0003800000 */
.L_x_101:
        /* <DEDUP_REMOVED lines=9> */
.L_x_104:
[----:B------:R-:W-:Y:S05]  /*4150*/  BSYNC B1 ;  /* 0x0000000000017941 */ /* 0x000fea0003800000 */
.L_x_103:
        /* <DEDUP_REMOVED lines=10> */
.L_x_106:
[----:B------:R-:W-:Y:S05]  /*4200*/  BSYNC B1 ;  /* 0x0000000000017941 */ /* 0x000fea0003800000 */
.L_x_105:
        /* <DEDUP_REMOVED lines=10> */
.L_x_108:
[----:B------:R-:W-:Y:S05]  /*42b0*/  BSYNC B1 ;  /* 0x0000000000017941 */ /* 0x000fea0003800000 */
.L_x_107:
        /* <DEDUP_REMOVED lines=9> */
.L_x_110:
[----:B------:R-:W-:Y:S05]  /*4350*/  BSYNC B1 ;  /* 0x0000000000017941 */ /* 0x000fea0003800000 */
.L_x_109:
        /* <DEDUP_REMOVED lines=9> */
.L_x_112:
[----:B------:R-:W-:Y:S05]  /*43f0*/  BSYNC B1 ;  /* 0x0000000000017941 */ /* 0x000fea0003800000 */
.L_x_111:
        /* <DEDUP_REMOVED lines=10> */
.L_x_114:
[----:B------:R-:W-:Y:S05]  /*44a0*/  BSYNC B1 ;  /* 0x0000000000017941 */ /* 0x000fea0003800000 */
.L_x_113:
        /* <DEDUP_REMOVED lines=10> */
.L_x_116:
[----:B------:R-:W-:Y:S05]  /*4550*/  BSYNC B1 ;  /* 0x0000000000017941 */ /* 0x000fea0003800000 */
.L_x_115:
        /* <DEDUP_REMOVED lines=9> */
.L_x_118:
[----:B------:R-:W-:Y:S05]  /*45f0*/  BSYNC B1 ;  /* 0x0000000000017941 */ /* 0x000fea0003800000 */
.L_x_117:
        /* <DEDUP_REMOVED lines=9> */
.L_x_120:
[----:B------:R-:W-:Y:S05]  /*4690*/  BSYNC B1 ;  /* 0x0000000000017941 */ /* 0x000fea0003800000 */
.L_x_119:
        /* <DEDUP_REMOVED lines=10> */
.L_x_122:
[----:B------:R-:W-:Y:S05]  /*4740*/  BSYNC B1 ;  /* 0x0000000000017941 */ /* 0x000fea0003800000 */
.L_x_121:
        /* <DEDUP_REMOVED lines=10> */
.L_x_124:
[----:B------:R-:W-:Y:S05]  /*47f0*/  BSYNC B1 ;  /* 0x0000000000017941 */ /* 0x000fea0003800000 */
.L_x_123:
        /* <DEDUP_REMOVED lines=9> */
.L_x_126:
[----:B------:R-:W-:Y:S05]  /*4890*/  BSYNC B1 ;  /* 0x0000000000017941 */ /* 0x000fea0003800000 */
.L_x_125:
        /* <DEDUP_REMOVED lines=9> */
.L_x_128:
[----:B------:R-:W-:Y:S05]  /*4930*/  BSYNC B1 ;  /* 0x0000000000017941 */ /* 0x000fea0003800000 */
.L_x_127:
        /* <DEDUP_REMOVED lines=10> */
.L_x_130:
[----:B------:R-:W-:Y:S05]  /*49e0*/  BSYNC B1 ;  /* 0x0000000000017941 */ /* 0x000fea0003800000 */
.L_x_129:
        /* <DEDUP_REMOVED lines=10> */
.L_x_132:
[----:B------:R-:W-:Y:S05]  /*4a90*/  BSYNC B1 ;  /* 0x0000000000017941 */ /* 0x000fea0003800000 */
.L_x_131:
        /* <DEDUP_REMOVED lines=9> */
.L_x_134:
[----:B------:R-:W-:Y:S05]  /*4b30*/  BSYNC B1 ;  /* 0x0000000000017941 */ /* 0x000fea0003800000 */
.L_x_133:
        /* <DEDUP_REMOVED lines=9> */
.L_x_136:
[----:B------:R-:W-:Y:S05]  /*4bd0*/  BSYNC B1 ;  /* 0x0000000000017941 */ /* 0x000fea0003800000 */
.L_x_135:
        /* <DEDUP_REMOVED lines=10> */
.L_x_138:
[----:B------:R-:W-:Y:S05]  /*4c80*/  BSYNC B1 ;  /* 0x0000000000017941 */ /* 0x000fea0003800000 */
.L_x_137:
        /* <DEDUP_REMOVED lines=10> */
.L_x_140:
[----:B------:R-:W-:Y:S05]  /*4d30*/  BSYNC B1 ;  /* 0x0000000000017941 */ /* 0x000fea0003800000 */
.L_x_139:
        /* <DEDUP_REMOVED lines=9> */
.L_x_142:
[----:B------:R-:W-:Y:S05]  /*4dd0*/  BSYNC B1 ;  /* 0x0000000000017941 */ /* 0x000fea0003800000 */
.L_x_141:
        /* <DEDUP_REMOVED lines=9> */
.L_x_144:
[----:B------:R-:W-:Y:S05]  /*4e70*/  BSYNC B1 ;  /* 0x0000000000017941 */ /* 0x000fea0003800000 */
.L_x_143:
        /* <DEDUP_REMOVED lines=10> */
.L_x_146:
[----:B------:R-:W-:Y:S05]  /*4f20*/  BSYNC B1 ;  /* 0x0000000000017941 */ /* 0x000fea0003800000 */
.L_x_145:
        /* <DEDUP_REMOVED lines=10> */
.L_x_148:
[----:B------:R-:W-:Y:S05]  /*4fd0*/  BSYNC B1 ;  /* 0x0000000000017941 */ /* 0x000fea0003800000 */
.L_x_147:
        /* <DEDUP_REMOVED lines=9> */
.L_x_150:
[----:B------:R-:W-:Y:S05]  /*5070*/  BSYNC B1 ;  /* 0x0000000000017941 */ /* 0x000fea0003800000 */
.L_x_149:
        /* <DEDUP_REMOVED lines=9> */
.L_x_152:
[----:B------:R-:W-:Y:S05]  /*5110*/  BSYNC B1 ;  /* 0x0000000000017941 */ /* 0x000fea0003800000 */
.L_x_151:
        /* <DEDUP_REMOVED lines=10> */
.L_x_154:
[----:B------:R-:W-:Y:S05]  /*51c0*/  BSYNC B1 ;  /* 0x0000000000017941 */ /* 0x000fea0003800000 */
.L_x_153:
        /* <DEDUP_REMOVED lines=10> */
.L_x_156:
[----:B------:R-:W-:Y:S05]  /*5270*/  BSYNC B1 ;  /* 0x0000000000017941 */ /* 0x000fea0003800000 */
.L_x_155:
[----:B01---5:R-:W-:Y:S01]  /*5280*/  LOP3.LUT R3, R15, 0xffffe000, RZ, 0xc0, !PT ;  /* 0xffffe0000f037812 */ /* 0x023fe200078ec0ff */
        /* <DEDUP_REMOVED lines=8> */
.L_x_158:
[----:B------:R-:W-:Y:S05]  /*5310*/  BSYNC B1 ;  /* 0x0000000000017941 */ /* 0x000fea0003800000 */
.L_x_157:
[----:B-----5:R-:W-:Y:S01]  /*5320*/  LOP3.LUT R3, R15, 0xffffe000, RZ, 0xc0, !PT ;  /* 0xffffe0000f037812 */ /* 0x020fe200078ec0ff */
[----:B------:R-:W-:Y:S01]  /*5330*/  @P0 IMAD.MOV.U32 R2, RZ, RZ, R8 ;  /* 0x000000ffff020224 */ /* 0x000fe200078e0008 */
[----:B------:R-:W-:Y:S01]  /*5340*/  ISETP.GT.AND P1, PT, R0, 0x8, P1 ;  /* 0x000000080000780c */ /* 0x000fe20000f24270 */
[----:B------:R-:W-:Y:S02]  /*5350*/  BSSY B1, `(.L_x_159) ;  /* 0x0000008000017945 */ /* 0x000fe40003800000 */
[----:B------:R-:W-:-:S04]  /*5360*/  FMUL R3, R3, R88 ;  /* 0x0000005803037220 */ /* 0x000fc80000400000 */
[----:B0-----:R-:W-:Y:S01]  /*5370*/  FFMA R7, R86, R23, R3 ;  /* 0x0000001756077223 */ /* 0x001fe20000000003 */
[----:B------:R-:W-:-:S04]  /*5380*/  @P0 IMAD.MOV.U32 R3, RZ, RZ, R9 ;  /* 0x000000ffff030224 */ /* 0x000fc800078e0009 */
[----:B------:R-:W-:-:S05]  /*5390*/  F2FP.TF32.F32.PACK_B R7, R7 ;  /* 0x00000007ff07723e */ /* 0x000fca00024050ff */
[----:B------:R0:W-:Y:S01]  /*53a0*/  @P0 STG.E desc[UR54][R2.64+0x1e0], R7 ;  /* 0x0001e00702000986 */ /* 0x0001e2000c101936 */
[----:B------:R-:W-:Y:S05]  /*53b0*/  @!P1 BRA `(.L_x_160) ;  /* 0x0000000000049947 */ /* 0x000fea0003800000 */
[----:B------:R0:W5:Y:S02]  /*53c0*/  LDG.E.LTC128B R15, desc[UR54][R4.64+0x1e4] ;  /* 0x0001e436040f7981 */ /* 0x000164000c1e1920 */
.L_x_160:
[----:B------:R-:W-:Y:S05]  /*53d0*/  BSYNC B1 ;  /* 0x0000000000017941 */ /* 0x000fea0003800000 */
.L_x_159:
[----:B------:R-:W-:Y:S05]  /*53e0*/  @!P1 BRA `(.L_x_161) ;  /* 0x0000001000b09947 */ /* 0x000fea0003800000 */
[----:B-----5:R-:W-:-:S05]  /*53f0*/  LOP3.LUT R15, R15, 0xffffe000, RZ, 0xc0, !PT ;  /* 0xffffe0000f0f7812 */ /* 0x020fca00078ec0ff */
[----:B------:R-:W-:-:S04]  /*5400*/  FMUL R0, R15, R88 ;  /* 0x000000580f007220 */ /* 0x000fc80000400000 */
[----:B------:R-:W-:-:S05]  /*5410*/  FFMA R87, R87, R23, R0 ;  /* 0x0000001757577223 */ /* 0x000fca0000000000 */
[----:B------:R-:W-:-:S05]  /*5420*/  F2FP.TF32.F32.PACK_B R87, R87 ;  /* 0x00000057ff57723e */ /* 0x000fca00024050ff */
[----:B------:R0:W-:Y:S01]  /*5430*/  STG.E desc[UR54][R8.64+0x1e4], R87 ;  /* 0x0001e45708007986 */ /* 0x0001e2000c101936 */
[----:B------:R-:W-:Y:S05]  /*5440*/  BRA `(.L_x_161) ;  /* 0x0000001000987947 */ /* 0x000fea0003800000 */
.L_x_36:
[----:B------:R-:W-:Y:S01]  /*5450*/  ISETP.GT.AND P4, PT, R14, 0x1, PT ;  /* 0x000000010e00780c */ /* 0x000fe20003f84270 */
[----:B------:R-:W-:Y:S01]  /*5460*/  ULDC.64 UR4, c[0x0][0x5c0] ;  /* 0x0001700000047ab9 */ /* 0x000fe20000000a00 */
[-C--:B------:R-:W-:Y:S01]  /*5470*/  FMUL R7, R24, R23.reuse ;  /* 0x0000001718077220 */ /* 0x080fe20000400000 */
[----:B------:R-:W-:Y:S01]  /*5480*/  LEA R2, P3, R102, UR4, 0x2 ;  /* 0x0000000466027c11 */ /* 0x000fe2000f8610ff */
[-C--:B------:R-:W-:Y:S01]  /*5490*/  FMUL R25, R25, R23.reuse ;  /* 0x0000001719197220 */ /* 0x080fe20000400000 */
[----:B------:R-:W-:Y:S01]  /*54a0*/  ISETP.GT.AND P1, PT, R0, RZ, P4 ;  /* 0x000000ff0000720c */ /* 0x000fe20002724270 */
[-C--:B------:R-:W-:Y:S01]  /*54b0*/  FMUL R9, R26, R23.reuse ;  /* 0x000000171a097220 */ /* 0x080fe20000400000 */
[----:B------:R-:W-:Y:S01]  /*54c0*/  LEA.HI.X R3, R102, UR5, R111, 0x2, P3 ;  /* 0x0000000566037c11 */ /* 0x000fe200098f146f */
[----:B------:R-:W-:Y:S01]  /*54d0*/  FMUL R27, R27, R23 ;  /* 0x000000171b1b7220 */ /* 0x000fe20000400000 */
[----:B------:R-:W-:Y:S01]  /*54e0*/  F2FP.TF32.F32.PACK_B R7, R7 ;  /* 0x00000007ff07723e */ /* 0x000fe200024050ff */
[----:B------:R-:W-:Y:S01]  /*54f0*/  FMUL R29, R29, R23 ;  /* 0x000000171d1d7220 */ /* 0x000fe20000400000 */
[----:B------:R-:W-:Y:S01]  /*5500*/  F2FP.TF32.F32.PACK_B R25, R25 ;  /* 0x00000019ff19723e */ /* 0x000fe200024050ff */
[-C--:B------:R-:W-:Y:S01]  /*5510*/  FMUL R31, R31, R23.reuse ;  /* 0x000000171f1f7220 */ /* 0x080fe20000400000 */
[C---:B------:R-:W-:Y:S01]  /*5520*/  SHF.L.U64.HI R5, R94.reuse, 0x2, R89 ;  /* 0x000000025e057819 */ /* 0x040fe20000010259 */
[----:B------:R0:W-:Y:S01]  /*5530*/  @P2 STG.E desc[UR54][R2.64], R7 ;  /* 0x0000000702002986 */ /* 0x0001e2000c101936 */
[----:B------:R-:W-:Y:S01]  /*5540*/  LEA R4, P3, R94, R2, 0x2 ;  /* 0x000000025e047211 */ /* 0x000fe200078610ff */
[-C--:B------:R-:W-:Y:S01]  /*5550*/  FMUL R11, R32, R23.reuse ;  /* 0x00000017200b7220 */ /* 0x080fe20000400000 */
[C---:B------:R-:W-:Y:S01]  /*5560*/  ISETP.GT.AND P2, PT, R14.reuse, 0x8, PT ;  /* 0x000000080e00780c */ /* 0x040fe20003f44270 */
[----:B------:R-:W-:Y:S01]  /*5570*/  @P1 STG.E desc[UR54][R2.64+0x4], R25 ;  /* 0x0000041902001986 */ /* 0x000fe2000c101936 */
[----:B------:R-:W-:Y:S01]  /*5580*/  ISETP.GT.AND P1, PT, R14, 0x9, PT ;  /* 0x000000090e00780c */ /* 0x000fe20003f24270 */
[----:B------:R-:W-:Y:S01]  /*5590*/  IMAD.X R5, R5, 0x1, R3, P3 ;  /* 0x0000000105057824 */ /* 0x000fe200018e0603 */
[C---:B------:R-:W-:Y:S01]  /*55a0*/  ISETP.GT.AND P0, PT, R0.reuse, 0x8, P0 ;  /* 0x000000080000780c */ /* 0x040fe20000704270 */
[-C--:B------:R-:W-:Y:S01]  /*55b0*/  FMUL R33, R33, R23.reuse ;  /* 0x0000001721217220 */ /* 0x080fe20000400000 */
[C---:B------:R-:W-:Y:S01]  /*55c0*/  ISETP.GT.AND P4, PT, R0.reuse, 0x8, P4 ;  /* 0x000000080000780c */ /* 0x040fe20002784270 */
[-C--:B------:R-:W-:Y:S01]  /*55d0*/  FMUL R35, R35, R23.reuse ;  /* 0x0000001723237220 */ /* 0x080fe20000400000 */
[----:B------:R-:W-:Y:S01]  /*55e0*/  ISETP.GT.AND P5, PT, R0, RZ, P2 ;  /* 0x000000ff0000720c */ /* 0x000fe200017a4270 */
[-C--:B0-----:R-:W-:Y:S01]  /*55f0*/  FMUL R7, R28, R23.reuse ;  /* 0x000000171c077220 */ /* 0x081fe20000400000 */
[----:B------:R-:W-:Y:S01]  /*5600*/  ISETP.GT.AND P3, PT, R0, RZ, P1 ;  /* 0x000000ff0000720c */ /* 0x000fe20000f64270 */
[----:B------:R-:W-:Y:S01]  /*5610*/  FMUL R37, R37, R23 ;  /* 0x0000001725257220 */ /* 0x000fe20000400000 */
[----:B------:R-:W-:Y:S01]  /*5620*/  F2FP.TF32.F32.PACK_B R9, R9 ;  /* 0x00000009ff09723e */ /* 0x000fe200024050ff */
[----:B------:R-:W-:Y:S01]  /*5630*/  FMUL R39, R39, R23 ;  /* 0x0000001727277220 */ /* 0x000fe20000400000 */
[----:B------:R-:W-:Y:S01]  /*5640*/  F2FP.TF32.F32.PACK_B R27, R27 ;  /* 0x0000001bff1b723e */ /* 0x000fe200024050ff */
[----:B------:R-:W-:Y:S01]  /*5650*/  FMUL R41, R41, R23 ;  /* 0x0000001729297220 */ /* 0x000fe20000400000 */
[----:B------:R-:W-:Y:S01]  /*5660*/  F2FP.TF32.F32.PACK_B R7, R7 ;  /* 0x00000007ff07723e */ /* 0x000fe200024050ff */
[----:B------:R0:W-:Y:S01]  /*5670*/  @P0 STG.E desc[UR54][R4.64], R9 ;  /* 0x0000000904000986 */ /* 0x0001e2000c101936 */
[----:B------:R-:W-:Y:S01]  /*5680*/  F2FP.TF32.F32.PACK_B R29, R29 ;  /* 0x0000001dff1d723e */ /* 0x000fe200024050ff */
[-C--:B------:R-:W-:Y:S01]  /*5690*/  FMUL R43, R43, R23.reuse ;  /* 0x000000172b2b7220 */ /* 0x080fe20000400000 */
[----:B------:R-:W-:Y:S01]  /*56a0*/  ISETP.GT.AND P0, PT, R14, 0x10, PT ;  /* 0x000000100e00780c */ /* 0x000fe20003f04270 */
[----:B------:R-:W-:Y:S01]  /*56b0*/  @P4 STG.E desc[UR54][R4.64+0x4], R27 ;  /* 0x0000041b04004986 */ /* 0x000fe2000c101936 */
[C---:B------:R-:W-:Y:S01]  /*56c0*/  ISETP.GT.AND P2, PT, R0.reuse, 0x8, P2 ;  /* 0x000000080000780c */ /* 0x040fe20001744270 */
[-C--:B------:R-:W-:Y:S01]  /*56d0*/  FMUL R45, R45, R23.reuse ;  /* 0x000000172d2d7220 */ /* 0x080fe20000400000 */
[C---:B------:R-:W-:Y:S01]  /*56e0*/  ISETP.GT.AND P1, PT, R0.reuse, 0x8, P1 ;  /* 0x000000080000780c */ /* 0x040fe20000f24270 */
[----:B------:R1:W-:Y:S01]  /*56f0*/  @P5 STG.E desc[UR54][R2.64+0x20], R7 ;  /* 0x0000200702005986 */ /* 0x0003e2000c101936 */
[----:B------:R-:W-:Y:S01]  /*5700*/  ISETP.GT.AND P5, PT, R0, RZ, P0 ;  /* 0x000000ff0000720c */ /* 0x000fe200007a4270 */
[----:B------:R-:W-:Y:S01]  /*5710*/  FMUL R47, R47, R23 ;  /* 0x000000172f2f7220 */ /* 0x000fe20000400000 */
[----:B------:R-:W-:Y:S01]  /*5720*/  F2FP.TF32.F32.PACK_B R31, R31 ;  /* 0x0000001fff1f723e */ /* 0x000fe200024050ff */
[----:B------:R-:W-:Y:S01]  /*5730*/  @P3 STG.E desc[UR54][R2.64+0x24], R29 ;  /* 0x0000241d02003986 */ /* 0x000fe2000c101936 */
[----:B------:R-:W-:Y:S01]  /*5740*/  ISETP.GT.AND P3, PT, R14, 0x11, PT ;  /* 0x000000110e00780c */ /* 0x000fe20003f64270 */
[----:B0-----:R-:W-:Y:S01]  /*5750*/  FMUL R9, R30, R23 ;  /* 0x000000171e097220 */ /* 0x001fe20000400000 */
[----:B------:R-:W-:Y:S01]  /*5760*/  F2FP.TF32.F32.PACK_B R11, R11 ;  /* 0x0000000bff0b723e */ /* 0x000fe200024050ff */
[-C--:B------:R-:W-:Y:S01]  /*5770*/  FMUL R49, R49, R23.reuse ;  /* 0x0000001731317220 */ /* 0x080fe20000400000 */
[----:B------:R-:W-:Y:S01]  /*5780*/  ISETP.GT.AND P4, PT, R0, RZ, P3 ;  /* 0x000000ff0000720c */ /* 0x000fe20001f84270 */
[----:B------:R-:W-:Y:S01]  /*5790*/  FMUL R51, R51, R23 ;  /* 0x0000001733337220 */ /* 0x000fe20000400000 */
[----:B------:R-:W-:Y:S01]  /*57a0*/  F2FP.TF32.F32.PACK_B R9, R9 ;  /* 0x00000009ff09723e */ /* 0x000fe200024050ff */
[----:B-1----:R-:W-:Y:S01]  /*57b0*/  FMUL R7, R34, R23 ;  /* 0x0000001722077220 */ /* 0x002fe20000400000 */
[----:B------:R-:W-:Y:S01]  /*57c0*/  F2FP.TF32.F32.PACK_B R33, R33 ;  /* 0x00000021ff21723e */ /* 0x000fe200024050ff */
[-C--:B------:R-:W-:Y:S01]  /*57d0*/  FMUL R53, R53, R23.reuse ;  /* 0x0000001735357220 */ /* 0x080fe20000400000 */
[----:B------:R-:W-:Y:S01]  /*57e0*/  ISETP.GT.AND P0, PT, R0, 0x8, P0 ;  /* 0x000000080000780c */ /* 0x000fe20000704270 */
[----:B------:R0:W-:Y:S01]  /*57f0*/  @P2 STG.E desc[UR54][R4.64+0x20], R9 ;  /* 0x0000200904002986 */ /* 0x0001e2000c101936 */
[C---:B------:R-:W-:Y:S01]  /*5800*/  ISETP.GT.AND P2, PT, R14.reuse, 0x19, PT ;  /* 0x000000190e00780c */ /* 0x040fe20003f44270 */
[----:B------:R-:W-:Y:S01]  /*5810*/  FMUL R55, R55, R23 ;  /* 0x0000001737377220 */ /* 0x000fe20000400000 */
[----:B------:R-:W-:Y:S01]  /*5820*/  F2FP.TF32.F32.PACK_B R7, R7 ;  /* 0x00000007ff07723e */ /* 0x000fe200024050ff */
[----:B------:R-:W-:Y:S01]  /*5830*/  @P1 STG.E desc[UR54][R4.64+0x24], R31 ;  /* 0x0000241f04001986 */ /* 0x000fe2000c101936 */
[----:B------:R-:W-:Y:S01]  /*5840*/  ISETP.GT.AND P1, PT, R14, 0x18, PT ;  /* 0x000000180e00780c */ /* 0x000fe20003f24270 */
[----:B------:R-:W-:Y:S01]  /*5850*/  FMUL R57, R57, R23 ;  /* 0x0000001739397220 */ /* 0x000fe20000400000 */
[----:B------:R-:W-:Y:S01]  /*5860*/  F2FP.TF32.F32.PACK_B R35, R35 ;  /* 0x00000023ff23723e */ /* 0x000fe200024050ff */
[----:B------:R1:W-:Y:S01]  /*5870*/  @P5 STG.E desc[UR54][R2.64+0x40], R11 ;  /* 0x0000400b02005986 */ /* 0x0003e2000c101936 */
[C---:B------:R-:W-:Y:S01]  /*5880*/  ISETP.GT.AND P5, PT, R0.reuse, RZ, P1 ;  /* 0x000000ff0000720c */ /* 0x040fe20000fa4270 */
[----:B------:R-:W-:Y:S01]  /*5890*/  FMUL R59, R59, R23 ;  /* 0x000000173b3b7220 */ /* 0x000fe20000400000 */
[----:B------:R-:W-:Y:S01]  /*58a0*/  F2FP.TF32.F32.PACK_B R37, R37 ;  /* 0x00000025ff25723e */ /* 0x000fe200024050ff */
[----:B------:R-:W-:Y:S01]  /*58b0*/  @P4 STG.E desc[UR54][R2.64+0x44], R33 ;  /* 0x0000442102004986 */ /* 0x000fe2000c101936 */
[----:B------:R-:W-:Y:S01]  /*58c0*/  ISETP.GT.AND P4, PT, R0, 0x8, P3 ;  /* 0x000000080000780c */ /* 0x000fe20001f84270 */
[-C--:B0-----:R-:W-:Y:S01]  /*58d0*/  FMUL R9, R36, R23.reuse ;  /* 0x0000001724097220 */ /* 0x081fe20000400000 */
[C---:B------:R-:W-:Y:S01]  /*58e0*/  ISETP.GT.AND P3, PT, R0.reuse, RZ, P2 ;  /* 0x000000ff0000720c */ /* 0x040fe20001764270 */
[----:B------:R0:W-:Y:S01]  /*58f0*/  @P0 STG.E desc[UR54][R4.64+0x40], R7 ;  /* 0x0000400704000986 */ /* 0x0001e2000c101936 */
[----:B------:R-:W-:Y:S01]  /*5900*/  ISETP.GT.AND P1, PT, R0, 0x8, P1 ;  /* 0x000000080000780c */ /* 0x000fe20000f24270 */
[----:B------:R-:W-:Y:S01]  /*5910*/  FMUL R61, R61, R23 ;  /* 0x000000173d3d7220 */ /* 0x000fe20000400000 */
[----:B------:R-:W-:Y:S01]  /*5920*/  F2FP.TF32.F32.PACK_B R9, R9 ;  /* 0x00000009ff09723e */ /* 0x000fe200024050ff */
[-C--:B-1----:R-:W-:Y:S01]  /*5930*/  FMUL R11, R40, R23.reuse ;  /* 0x00000017280b7220 */ /* 0x082fe20000400000 */
[----:B------:R-:W-:Y:S01]  /*5940*/  ISETP.GT.AND P0, PT, R14, 0x20, PT ;  /* 0x000000200e00780c */ /* 0x000fe20003f04270 */
[----:B------:R-:W-:Y:S01]  /*5950*/  FMUL R63, R63, R23 ;  /* 0x000000173f3f7220 */ /* 0x000fe20000400000 */
[----:B------:R-:W-:Y:S01]  /*5960*/  F2FP.TF32.F32.PACK_B R39, R39 ;  /* 0x00000027ff27723e */ /* 0x000fe200024050ff */
[----:B------:R-:W-:Y:S01]  /*5970*/  FMUL R65, R65, R23 ;  /* 0x0000001741417220 */ /* 0x000fe20000400000 */
[----:B------:R-:W-:Y:S01]  /*5980*/  F2FP.TF32.F32.PACK_B R11, R11 ;  /* 0x0000000bff0b723e */ /* 0x000fe200024050ff */
[----:B------:R-:W-:Y:S01]  /*5990*/  @P4 STG.E desc[UR54][R4.64+0x44], R35 ;  /* 0x0000442304004986 */ /* 0x000fe2000c101936 */
[----:B------:R-:W-:Y:S01]  /*59a0*/  ISETP.GT.AND P4, PT, R0, 0x8, P2 ;  /* 0x000000080000780c */ /* 0x000fe20001784270 */
[-C--:B0-----:R-:W-:Y:S01]  /*59b0*/  FMUL R7, R38, R23.reuse ;  /* 0x0000001726077220 */ /* 0x081fe20000400000 */
[----:B------:R-:W-:Y:S01]  /*59c0*/  ISETP.GT.AND P2, PT, R14, 0x21, PT ;  /* 0x000000210e00780c */ /* 0x000fe20003f44270 */
[----:B------:R0:W-:Y:S01]  /*59d0*/  @P5 STG.E desc[UR54][R2.64+0x60], R9 ;  /* 0x0000600902005986 */ /* 0x0001e2000c101936 */
[C---:B------:R-:W-:Y:S01]  /*59e0*/  ISETP.GT.AND P5, PT, R0.reuse, RZ, P0 ;  /* 0x000000ff0000720c */ /* 0x040fe200007a4270 */
[----:B------:R-:W-:Y:S01]  /*59f0*/  FMUL R67, R67, R23 ;  /* 0x0000001743437220 */ /* 0x000fe20000400000 */
[----:B------:R-:W-:Y:S01]  /*5a00*/  F2FP.TF32.F32.PACK_B R7, R7 ;  /* 0x00000007ff07723e */ /* 0x000fe200024050ff */
[----:B------:R-:W-:Y:S01]  /*5a10*/  @P3 STG.E desc[UR54][R2.64+0x64], R37 ;  /* 0x0000642502003986 */ /* 0x000fe2000c101936 */
[C---:B------:R-:W-:Y:S01]  /*5a20*/  ISETP.GT.AND P3, PT, R0.reuse, RZ, P2 ;  /* 0x000000ff0000720c */ /* 0x040fe20001764270 */
[----:B------:R-:W-:Y:S01]  /*5a30*/  FMUL R69, R69, R23 ;  /* 0x0000001745457220 */ /* 0x000fe20000400000 */
[----:B------:R-:W-:Y:S01]  /*5a40*/  F2FP.TF32.F32.PACK_B R41, R41 ;  /* 0x00000029ff29723e */ /* 0x000fe200024050ff */
[----:B------:R1:W-:Y:S01]  /*5a50*/  @P1 STG.E desc[UR54][R4.64+0x60], R7 ;  /* 0x0000600704001986 */ /* 0x0003e2000c101936 */
[----:B------:R-:W-:Y:S01]  /*5a60*/  ISETP.GT.AND P0, PT, R0, 0x8, P0 ;  /* 0x000000080000780c */ /* 0x000fe20000704270 */
[-C--:B------:R-:W-:Y:S01]  /*5a70*/  FMUL R71, R71, R23.reuse ;  /* 0x0000001747477220 */ /* 0x080fe20000400000 */
[----:B------:R-:W-:Y:S01]  /*5a80*/  ISETP.GT.AND P1, PT, R14, 0x28, PT ;  /* 0x000000280e00780c */ /* 0x000fe20003f24270 */
[----:B------:R-:W-:Y:S01]  /*5a90*/  @P4 STG.E desc[UR54][R4.64+0x64], R39 ;  /* 0x0000642704004986 */ /* 0x000fe2000c101936 */
[----:B------:R-:W-:Y:S01]  /*5aa0*/  ISETP.GT.AND P4, PT, R0, 0x8, P2 ;  /* 0x000000080000780c */ /* 0x000fe20001784270 */
[-C--:B0-----:R-:W-:Y:S01]  /*5ab0*/  FMUL R9, R44, R23.reuse ;  /* 0x000000172c097220 */ /* 0x081fe20000400000 */
[----:B------:R-:W-:Y:S01]  /*5ac0*/  ISETP.GT.AND P2, PT, R14, 0x29, PT ;  /* 0x000000290e00780c */ /* 0x000fe20003f44270 */
[----:B------:R0:W-:Y:S01]  /*5ad0*/  @P5 STG.E desc[UR54][R2.64+0x80], R11 ;  /* 0x0000800b02005986 */ /* 0x0001e2000c101936 */
[----:B------:R-:W-:Y:S01]  /*5ae0*/  ISETP.GT.AND P5, PT, R0, RZ, P1 ;  /* 0x000000ff0000720c */ /* 0x000fe20000fa4270 */
[----:B------:R-:W-:Y:S01]  /*5af0*/  FMUL R73, R73, R23 ;  /* 0x0000001749497220 */ /* 0x000fe20000400000 */
[----:B------:R-:W-:Y:S01]  /*5b00*/  F2FP.TF32.F32.PACK_B R43, R43 ;  /* 0x0000002bff2b723e */ /* 0x000fe200024050ff */
[-C--:B-1----:R-:W-:Y:S01]  /*5b10*/  FMUL R7, R42, R23.reuse ;  /* 0x000000172a077220 */ /* 0x082fe20000400000 */
[----:B------:R-:W-:Y:S01]  /*5b20*/  @P3 STG.E desc[UR54][R2.64+0x84], R41 ;  /* 0x0000842902003986 */ /* 0x000fe2000c101936 */
[----:B------:R-:W-:Y:S01]  /*5b30*/  ISETP.GT.AND P3, PT, R0, RZ, P2 ;  /* 0x000000ff0000720c */ /* 0x000fe20001764270 */
[----:B------:R-:W-:Y:S01]  /*5b40*/  FMUL R75, R75, R23 ;  /* 0x000000174b4b7220 */ /* 0x000fe20000400000 */
[----:B------:R-:W-:Y:S01]  /*5b50*/  F2FP.TF32.F32.PACK_B R9, R9 ;  /* 0x00000009ff09723e */ /* 0x000fe200024050ff */
[----:B------:R-:W-:Y:S01]  /*5b60*/  FMUL R77, R77, R23 ;  /* 0x000000174d4d7220 */ /* 0x000fe20000400000 */
[----:B------:R-:W-:Y:S01]  /*5b70*/  F2FP.TF32.F32.PACK_B R7, R7 ;  /* 0x00000007ff07723e */ /* 0x000fe200024050ff */
[----:B------:R-:W-:Y:S01]  /*5b80*/  FMUL R79, R79, R23 ;  /* 0x000000174f4f7220 */ /* 0x000fe20000400000 */
[----:B------:R-:W-:Y:S01]  /*5b90*/  F2FP.TF32.F32.PACK_B R45, R45 ;  /* 0x0000002dff2d723e */ /* 0x000fe200024050ff */
[-C--:B0-----:R-:W-:Y:S01]  /*5ba0*/  FMUL R11, R48, R23.reuse ;  /* 0x00000017300b7220 */ /* 0x081fe20000400000 */
[----:B------:R-:W-:Y:S01]  /*5bb0*/  ISETP.GT.AND P1, PT, R0, 0x8, P1 ;  /* 0x000000080000780c */ /* 0x000fe20000f24270 */
[----:B------:R0:W-:Y:S01]  /*5bc0*/  @P0 STG.E desc[UR54][R4.64+0x80], R7 ;  /* 0x0000800704000986 */ /* 0x0001e2000c101936 */
[----:B------:R-:W-:Y:S01]  /*5bd0*/  ISETP.GT.AND P0, PT, R14, 0x30, PT ;  /* 0x000000300e00780c */ /* 0x000fe20003f04270 */
[----:B------:R-:W-:Y:S01]  /*5be0*/  FMUL R81, R81, R23 ;  /* 0x0000001751517220 */ /* 0x000fe20000400000 */
[----:B------:R-:W-:Y:S01]  /*5bf0*/  F2FP.TF32.F32.PACK_B R47, R47 ;  /* 0x0000002fff2f723e */ /* 0x000fe200024050ff */
[----:B------:R-:W-:Y:S01]  /*5c00*/  @P4 STG.E desc[UR54][R4.64+0x84], R43 ;  /* 0x0000842b04004986 */ /* 0x000fe2000c101936 */
[----:B------:R-:W-:Y:S01]  /*5c10*/  ISETP.GT.AND P4, PT, R0, 0x8, P2 ;  /* 0x000000080000780c */ /* 0x000fe20001784270 */
[-C--:B------:R-:W-:Y:S01]  /*5c20*/  FMUL R83, R83, R23.reuse ;  /* 0x0000001753537220 */ /* 0x080fe20000400000 */
[----:B------:R-:W-:Y:S01]  /*5c30*/  ISETP.GT.AND P2, PT, R14, 0x31, PT ;  /* 0x000000310e00780c */ /* 0x000fe20003f44270 */
[----:B------:R1:W-:Y:S01]  /*5c40*/  @P5 STG.E desc[UR54][R2.64+0xa0], R9 ;  /* 0x0000a00902005986 */ /* 0x0003e2000c101936 */
[----:B------:R-:W-:Y:S01]  /*5c50*/  ISETP.GT.AND P5, PT, R0, RZ, P0 ;  /* 0x000000ff0000720c */ /* 0x000fe200007a4270 */
[----:B------:R-:W-:Y:S01]  /*5c60*/  FMUL R13, R84, R23 ;  /* 0x00000017540d7220 */ /* 0x000fe20000400000 */
[----:B------:R-:W-:Y:S01]  /*5c70*/  F2FP.TF32.F32.PACK_B R11, R11 ;  /* 0x0000000bff0b723e */ /* 0x000fe200024050ff */
[-C--:B0-----:R-:W-:Y:S01]  /*5c80*/  FMUL R7, R46, R23.reuse ;  /* 0x000000172e077220 */ /* 0x081fe20000400000 */
[----:B------:R-:W-:Y:S01]  /*5c90*/  @P3 STG.E desc[UR54][R2.64+0xa4], R45 ;  /* 0x0000a42d02003986 */ /* 0x000fe2000c101936 */
[----:B------:R-:W-:Y:S01]  /*5ca0*/  ISETP.GT.AND P3, PT, R0, RZ, P2 ;  /* 0x000000ff0000720c */ /* 0x000fe20001764270 */
[----:B------:R-:W-:Y:S01]  /*5cb0*/  FMUL R85, R85, R23 ;  /* 0x0000001755557220 */ /* 0x000fe20000400000 */
[----:B------:R-:W-:Y:S01]  /*5cc0*/  F2FP.TF32.F32.PACK_B R49, R49 ;  /* 0x00000031ff31723e */ /* 0x000fe200024050ff */
[----:B------:R-:W-:Y:S01]  /*5cd0*/  FMUL R87, R87, R23 ;  /* 0x0000001757577220 */ /* 0x000fe20000400000 */
[----:B------:R-:W-:-:S02]  /*5ce0*/  F2FP.TF32.F32.PACK_B R7, R7 ;  /* 0x00000007ff07723e */ /* 0x000fc400024050ff */
[----:B------:R-:W-:Y:S01]  /*5cf0*/  ISETP.GT.AND P0, PT, R0, 0x8, P0 ;  /* 0x000000080000780c */ /* 0x000fe20000704270 */
[----:B-1----:R-:W-:Y:S01]  /*5d00*/  FMUL R9, R52, R23 ;  /* 0x0000001734097220 */ /* 0x002fe20000400000 */
[----:B------:R-:W-:Y:S01]  /*5d10*/  F2FP.TF32.F32.PACK_B R51, R51 ;  /* 0x00000033ff33723e */ /* 0x000fe200024050ff */
[----:B------:R0:W-:Y:S01]  /*5d20*/  @P1 STG.E desc[UR54][R4.64+0xa0], R7 ;  /* 0x0000a00704001986 */ /* 0x0001e2000c101936 */
[----:B------:R-:W-:Y:S02]  /*5d30*/  ISETP.GT.AND P1, PT, R14, 0x38, PT ;  /* 0x000000380e00780c */ /* 0x000fe40003f24270 */
[----:B------:R-:W-:Y:S01]  /*5d40*/  F2FP.TF32.F32.PACK_B R9, R9 ;  /* 0x00000009ff09723e */ /* 0x000fe200024050ff */
[----:B------:R-:W-:Y:S01]  /*5d50*/  @P4 STG.E desc[UR54][R4.64+0xa4], R47 ;  /* 0x0000a42f04004986 */ /* 0x000fe2000c101936 */
[----:B------:R-:W-:Y:S02]  /*5d60*/  ISETP.GT.AND P4, PT, R0, 0x8, P2 ;  /* 0x000000080000780c */ /* 0x000fe40001784270 */
[----:B------:R-:W-:Y:S01]  /*5d70*/  ISETP.GT.AND P2, PT, R14, 0x39, PT ;  /* 0x000000390e00780c */ /* 0x000fe20003f44270 */
[----:B------:R1:W-:Y:S01]  /*5d80*/  @P5 STG.E desc[UR54][R2.64+0xc0], R11 ;  /* 0x0000c00b02005986 */ /* 0x0003e2000c101936 */
[----:B------:R-:W-:-:S02]  /*5d90*/  ISETP.GT.AND P5, PT, R0, RZ, P1 ;  /* 0x000000ff0000720c */ /* 0x000fc40000fa4270 */
[----:B------:R-:W-:Y:S01]  /*5da0*/  F2FP.TF32.F32.PACK_B R53, R53 ;  /* 0x00000035ff35723e */ /* 0x000fe200024050ff */
[----:B0-----:R-:W-:Y:S01]  /*5db0*/  FMUL R7, R50, R23 ;  /* 0x0000001732077220 */ /* 0x001fe20000400000 */
[----:B------:R-:W-:Y:S01]  /*5dc0*/  @P3 STG.E desc[UR54][R2.64+0xc4], R49 ;  /* 0x0000c43102003986 */ /* 0x000fe2000c101936 */
[C---:B------:R-:W-:Y:S02]  /*5dd0*/  ISETP.GT.AND P3, PT, R0.reuse, RZ, P2 ;  /* 0x000000ff0000720c */ /* 0x040fe40001764270 */
[----:B------:R-:W-:Y:S02]  /*5de0*/  ISETP.GT.AND P1, PT, R0, 0x8, P1 ;  /* 0x000000080000780c */ /* 0x000fe40000f24270 */
[----:B------:R-:W-:Y:S01]  /*5df0*/  F2FP.TF32.F32.PACK_B R7, R7 ;  /* 0x00000007ff07723e */ /* 0x000fe200024050ff */
[----:B-1----:R-:W-:Y:S01]  /*5e00*/  FMUL R11, R56, R23 ;  /* 0x00000017380b7220 */ /* 0x002fe20000400000 */
[----:B------:R-:W-:-:S03]  /*5e10*/  F2FP.TF32.F32.PACK_B R55, R55 ;  /* 0x00000037ff37723e */ /* 0x000fc600024050ff */
[----:B------:R0:W-:Y:S01]  /*5e20*/  @P0 STG.E desc[UR54][R4.64+0xc0], R7 ;  /* 0x0000c00704000986 */ /* 0x0001e2000c101936 */
[----:B------:R-:W-:Y:S02]  /*5e30*/  ISETP.GT.AND P0, PT, R14, 0x40, PT ;  /* 0x000000400e00780c */ /* 0x000fe40003f04270 */
[----:B------:R-:W-:Y:S01]  /*5e40*/  F2FP.TF32.F32.PACK_B R11, R11 ;  /* 0x0000000bff0b723e */ /* 0x000fe200024050ff */
[----:B------:R-:W-:Y:S01]  /*5e50*/  @P4 STG.E desc[UR54][R4.64+0xc4], R51 ;  /* 0x0000c43304004986 */ /* 0x000fe2000c101936 */
[----:B------:R-:W-:Y:S02]  /*5e60*/  ISETP.GT.AND P4, PT, R0, 0x8, P2 ;  /* 0x000000080000780c */ /* 0x000fe40001784270 */
[----:B------:R-:W-:Y:S01]  /*5e70*/  ISETP.GT.AND P2, PT, R14, 0x41, PT ;  /* 0x000000410e00780c */ /* 0x000fe20003f44270 */
[----:B------:R1:W-:Y:S01]  /*5e80*/  @P5 STG.E desc[UR54][R2.64+0xe0], R9 ;  /* 0x0000e00902005986 */ /* 0x0003e2000c101936 */
[----:B------:R-:W-:Y:S02]  /*5e90*/  ISETP.GT.AND P5, PT, R0, RZ, P0 ;  /* 0x000000ff0000720c */ /* 0x000fe400007a4270 */
[----:B------:R-:W-:Y:S01]  /*5ea0*/  F2FP.TF32.F32.PACK_B R57, R57 ;  /* 0x00000039ff39723e */ /* 0x000fe200024050ff */
[----:B0-----:R-:W-:Y:S01]  /*5eb0*/  FMUL R7, R54, R23 ;  /* 0x0000001736077220 */ /* 0x001fe20000400000 */
[----:B------:R-:W-:Y:S01]  /*5ec0*/  @P3 STG.E desc[UR54][R2.64+0xe4], R53 ;  /* 0x0000e43502003986 */ /* 0x000fe2000c101936 */
[----:B------:R-:W-:-:S02]  /*5ed0*/  ISETP.GT.AND P3, PT, R0, RZ, P2 ;  /* 0x000000ff0000720c */ /* 0x000fc40001764270 */
        /* <DEDUP_REMOVED lines=61> */
[----:B------:R-:W-:Y:S01]  /*62b0*/  @P3 STG.E desc[UR54][R2.64+0x164], R69 ;  /* 0x0001644502003986 */ /* 0x000fe2000c101936 */
[----:B0-----:R-:W-:Y:S01]  /*62c0*/  FMUL R7, R70, R23 ;  /* 0x0000001746077220 */ /* 0x001fe20000400000 */
[----:B------:R-:W-:-:S02]  /*62d0*/  ISETP.GT.AND P3, PT, R0, RZ, P2 ;  /* 0x000000ff0000720c */ /* 0x000fc40001764270 */
[----:B------:R-:W-:Y:S02]  /*62e0*/  ISETP.GT.AND P0, PT, R0, 0x8, P0 ;  /* 0x000000080000780c */ /* 0x000fe40000704270 */
[----:B------:R-:W-:Y:S01]  /*62f0*/  F2FP.TF32.F32.PACK_B R7, R7 ;  /* 0x00000007ff07723e */ /* 0x000fe200024050ff */
[----:B-1----:R-:W-:Y:S01]  /*6300*/  FMUL R9, R76, R23 ;  /* 0x000000174c097220 */ /* 0x002fe20000400000 */
[----:B------:R-:W-:-:S03]  /*6310*/  F2FP.TF32.F32.PACK_B R75, R75 ;  /* 0x0000004bff4b723e */ /* 0x000fc600024050ff */
[----:B------:R0:W-:Y:S01]  /*6320*/  @P1 STG.E desc[UR54][R4.64+0x160], R7 ;  /* 0x0001600704001986 */ /* 0x0001e2000c101936 */
[----:B------:R-:W-:Y:S02]  /*6330*/  F2FP.TF32.F32.PACK_B R77, R77 ;  /* 0x0000004dff4d723e */ /* 0x000fe400024050ff */
[----:B------:R-:W-:Y:S01]  /*6340*/  F2FP.TF32.F32.PACK_B R9, R9 ;  /* 0x00000009ff09723e */ /* 0x000fe200024050ff */
[----:B------:R-:W-:Y:S01]  /*6350*/  @P4 STG.E desc[UR54][R4.64+0x164], R71 ;  /* 0x0001644704004986 */ /* 0x000fe2000c101936 */
[C---:B------:R-:W-:Y:S02]  /*6360*/  ISETP.GT.AND P4, PT, R14.reuse, 0x68, PT ;  /* 0x000000680e00780c */ /* 0x040fe40003f84270 */
[----:B------:R-:W-:Y:S01]  /*6370*/  F2FP.TF32.F32.PACK_B R79, R79 ;  /* 0x0000004fff4f723e */ /* 0x000fe200024050ff */
[----:B------:R1:W-:Y:S01]  /*6380*/  @P5 STG.E desc[UR54][R2.64+0x180], R11 ;  /* 0x0001800b02005986 */ /* 0x0003e2000c101936 */
[----:B------:R-:W-:Y:S02]  /*6390*/  ISETP.GT.AND P5, PT, R14, 0x69, PT ;  /* 0x000000690e00780c */ /* 0x000fe40003fa4270 */
[----:B------:R-:W-:Y:S01]  /*63a0*/  F2FP.TF32.F32.PACK_B R81, R81 ;  /* 0x00000051ff51723e */ /* 0x000fe200024050ff */
[----:B------:R-:W-:Y:S01]  /*63b0*/  @P3 STG.E desc[UR54][R2.64+0x184], R73 ;  /* 0x0001844902003986 */ /* 0x000fe2000c101936 */
[----:B------:R-:W-:Y:S01]  /*63c0*/  ISETP.GT.AND P3, PT, R0, 0x8, P2 ;  /* 0x000000080000780c */ /* 0x000fe20001764270 */
[----:B0-----:R-:W-:Y:S01]  /*63d0*/  FMUL R7, R74, R23 ;  /* 0x000000174a077220 */ /* 0x001fe20000400000 */
[----:B------:R-:W-:-:S02]  /*63e0*/  ISETP.GT.AND P2, PT, R0, RZ, P4 ;  /* 0x000000ff0000720c */ /* 0x000fc40002744270 */
[C---:B------:R-:W-:Y:S02]  /*63f0*/  ISETP.GT.AND P1, PT, R0.reuse, RZ, P5 ;  /* 0x000000ff0000720c */ /* 0x040fe40002f24270 */
[----:B------:R-:W-:Y:S01]  /*6400*/  ISETP.GT.AND P4, PT, R0, 0x8, P4 ;  /* 0x000000080000780c */ /* 0x000fe20002784270 */
[----:B-1----:R-:W-:Y:S01]  /*6410*/  FMUL R11, R78, R23 ;  /* 0x000000174e0b7220 */ /* 0x002fe20000400000 */
[----:B------:R-:W-:Y:S02]  /*6420*/  ISETP.GT.AND P5, PT, R0, 0x8, P5 ;  /* 0x000000080000780c */ /* 0x000fe40002fa4270 */
[----:B------:R-:W-:Y:S02]  /*6430*/  F2FP.TF32.F32.PACK_B R7, R7 ;  /* 0x00000007ff07723e */ /* 0x000fe400024050ff */
[----:B------:R-:W-:Y:S02]  /*6440*/  F2FP.TF32.F32.PACK_B R11, R11 ;  /* 0x0000000bff0b723e */ /* 0x000fe400024050ff */
[----:B------:R-:W-:Y:S01]  /*6450*/  F2FP.TF32.F32.PACK_B R83, R83 ;  /* 0x00000053ff53723e */ /* 0x000fe200024050ff */
[----:B------:R0:W-:Y:S01]  /*6460*/  @P0 STG.E desc[UR54][R4.64+0x180], R7 ;  /* 0x0001800704000986 */ /* 0x0001e2000c101936 */
[----:B------:R-:W-:-:S02]  /*6470*/  ISETP.GT.AND P0, PT, R14, 0x79, PT ;  /* 0x000000790e00780c */ /* 0x000fc40003f04270 */
        /* <DEDUP_REMOVED lines=8> */
[----:B0-----:R-:W-:Y:S01]  /*6500*/  FMUL R7, R80, R23 ;  /* 0x0000001750077220 */ /* 0x001fe20000400000 */
[----:B------:R-:W-:-:S02]  /*6510*/  ISETP.GT.AND P1, PT, R14, 0x78, PT ;  /* 0x000000780e00780c */ /* 0x000fc40003f24270 */
[----:B------:R0:W-:Y:S01]  /*6520*/  @P4 STG.E desc[UR54][R4.64+0x1a0], R11 ;  /* 0x0001a00b04004986 */ /* 0x0001e2000c101936 */
[C---:B------:R-:W-:Y:S02]  /*6530*/  ISETP.GT.AND P4, PT, R0.reuse, RZ, P3 ;  /* 0x000000ff0000720c */ /* 0x040fe40001f84270 */
[----:B------:R-:W-:Y:S01]  /*6540*/  F2FP.TF32.F32.PACK_B R7, R7 ;  /* 0x00000007ff07723e */ /* 0x000fe200024050ff */
[----:B------:R-:W-:Y:S01]  /*6550*/  @P5 STG.E desc[UR54][R4.64+0x1a4], R79 ;  /* 0x0001a44f04005986 */ /* 0x000fe2000c101936 */
[----:B------:R-:W-:Y:S01]  /*6560*/  ISETP.GT.AND P5, PT, R0, RZ, P2 ;  /* 0x000000ff0000720c */ /* 0x000fe200017a4270 */
[----:B-1----:R-:W-:Y:S01]  /*6570*/  FMUL R9, R82, R23 ;  /* 0x0000001752097220 */ /* 0x002fe20000400000 */
[C---:B------:R-:W-:Y:S02]  /*6580*/  ISETP.GT.AND P3, PT, R0.reuse, 0x8, P3 ;  /* 0x000000080000780c */ /* 0x040fe40001f64270 */
[----:B------:R-:W-:Y:S02]  /*6590*/  ISETP.GT.AND P2, PT, R0, 0x8, P2 ;  /* 0x000000080000780c */ /* 0x000fe40001744270 */
[----:B------:R-:W-:Y:S01]  /*65a0*/  F2FP.TF32.F32.PACK_B R9, R9 ;  /* 0x00000009ff09723e */ /* 0x000fe200024050ff */
[----:B0-----:R-:W-:-:S02]  /*65b0*/  FMUL R11, R86, R23 ;  /* 0x00000017560b7220 */ /* 0x001fc40000400000 */
[----:B------:R-:W-:Y:S01]  /*65c0*/  @P4 STG.E desc[UR54][R2.64+0x1c0], R7 ;  /* 0x0001c00702004986 */ /* 0x000fe2000c101936 */
[C---:B------:R-:W-:Y:S02]  /*65d0*/  ISETP.GT.AND P4, PT, R0.reuse, RZ, P1 ;  /* 0x000000ff0000720c */ /* 0x040fe40000f84270 */
[C---:B------:R-:W-:Y:S01]  /*65e0*/  ISETP.GT.AND P1, PT, R0.reuse, 0x8, P1 ;  /* 0x000000080000780c */ /* 0x040fe20000f24270 */
[----:B------:R-:W-:Y:S01]  /*65f0*/  @P5 STG.E desc[UR54][R2.64+0x1c4], R81 ;  /* 0x0001c45102005986 */ /* 0x000fe2000c101936 */
[C---:B------:R-:W-:Y:S02]  /*6600*/  ISETP.GT.AND P5, PT, R0.reuse, RZ, P0 ;  /* 0x000000ff0000720c */ /* 0x040fe400007a4270 */
[----:B------:R-:W-:Y:S01]  /*6610*/  ISETP.GT.AND P0, PT, R0, 0x8, P0 ;  /* 0x000000080000780c */ /* 0x000fe20000704270 */
[----:B------:R-:W-:Y:S01]  /*6620*/  @P3 STG.E desc[UR54][R4.64+0x1c0], R9 ;  /* 0x0001c00904003986 */ /* 0x000fe2000c101936 */
[----:B------:R-:W-:-:S03]  /*6630*/  F2FP.TF32.F32.PACK_B R11, R11 ;  /* 0x0000000bff0b723e */ /* 0x000fc600024050ff */
[----:B------:R-:W-:Y:S04]  /*6640*/  @P2 STG.E desc[UR54][R4.64+0x1c4], R83 ;  /* 0x0001c45304002986 */ /* 0x000fe8000c101936 */
[----:B------:R-:W-:Y:S04]  /*6650*/  @P4 STG.E desc[UR54][R2.64+0x1e0], R13 ;  /* 0x0001e00d02004986 */ /* 0x000fe8000c101936 */
[----:B------:R0:W-:Y:S02]  /*6660*/  @P5 STG.E desc[UR54][R2.64+0x1e4], R85 ;  /* 0x0001e45502005986 */ /* 0x0001e4000c101936 */
[----:B0-----:R-:W-:-:S02]  /*6670*/  @P1 IMAD.MOV.U32 R2, RZ, RZ, R4 ;  /* 0x000000ffff021224 */ /* 0x001fc400078e0004 */
[----:B------:R-:W-:-:S05]  /*6680*/  @P1 IMAD.MOV.U32 R3, RZ, RZ, R5 ;  /* 0x000000ffff031224 */ /* 0x000fca00078e0005 */
[----:B------:R0:W-:Y:S04]  /*6690*/  @P1 STG.E desc[UR54][R2.64+0x1e0], R11 ;  /* 0x0001e00b02001986 */ /* 0x0001e8000c101936 */
[----:B------:R0:W-:Y:S02]  /*66a0*/  @P0 STG.E desc[UR54][R4.64+0x1e4], R87 ;  /* 0x0001e45704000986 */ /* 0x0001e4000c101936 */
.L_x_161:
[----:B------:R-:W-:Y:S05]  /*66b0*/  BSYNC B0 ;  /* 0x0000000000007941 */ /* 0x000fea0003800000 */
.L_x_35:
[----:B0-----:R-:W-:Y:S01]  /*66c0*/  IMAD.U32 R2, RZ, RZ, UR52 ;  /* 0x00000034ff027e24 */ /* 0x001fe2000f8e00ff */
[----:B------:R-:W-:Y:S01]  /*66d0*/  ULDC.64 UR4, c[0x0][0x650] ;  /* 0x0001940000047ab9 */ /* 0x000fe20000000a00 */
[----:B------:R-:W-:Y:S01]  /*66e0*/  IMAD.U32 R3, RZ, RZ, UR53 ;  /* 0x00000035ff037e24 */ /* 0x000fe2000f8e00ff */
[----:B------:R0:W-:Y:S01]  /*66f0*/  SYNCS.ARRIVE.TRANS64.A1T0 RZ, [R97+UR50], RZ ;  /* 0x000000ff61ff79a7 */ /* 0x0001e20008100032 */
[----:B------:R-:W-:Y:S01]  /*6700*/  PRMT R0, RZ, 0x7610, R0 ;  /* 0x00007610ff007816 */ /* 0x000fe20000000000 */
[----:B------:R-:W-:Y:S01]  /*6710*/  IMAD.MOV.U32 R18, RZ, RZ, -0x1 ;  /* 0xffffffffff127424 */ /* 0x000fe200078e00ff */
[----:B------:R-:W-:Y:S01]  /*6720*/  LEA R16, P0, R2, R16, 0x1 ;  /* 0x0000001002107211 */ /* 0x000fe200078008ff */
[----:B------:R-:W-:Y:S02]  /*6730*/  IMAD.MOV.U32 R2, RZ, RZ, -0x1 ;  /* 0xffffffffff027424 */ /* 0x000fe400078e00ff */
[----:B------:R-:W-:Y:S01]  /*6740*/  IMAD.MOV.U32 R19, RZ, RZ, -0x1 ;  /* 0xffffffffff137424 */ /* 0x000fe200078e00ff */
[----:B------:R-:W-:-:S02]  /*6750*/  IADD3.X R17, R17, UR41, RZ, P0, !PT ;  /* 0x0000002911117c10 */ /* 0x000fc400087fe4ff */
[----:B------:R-:W-:-:S04]  /*6760*/  ISETP.GE.U32.AND P0, PT, R16, UR4, PT ;  /* 0x0000000410007c0c */ /* 0x000fc8000bf06070 */
[----:B------:R-:W-:-:S13]  /*6770*/  ISETP.GE.U32.AND.EX P0, PT, R17, UR5, PT, P0 ;  /* 0x0000000511007c0c */ /* 0x000fda000bf06100 */
[----:B0-----:R-:W-:Y:S05]  /*6780*/  @P0 BRA `(.L_x_162) ;  /* 0x0000000400700947 */ /* 0x001fea0003800000 */
[----:B------:R-:W0:Y:S01]  /*6790*/  S2UR UR7, SR_CTAID.X ;  /* 0x00000000000779c3 */ /* 0x000e220000002500 */
[----:B------:R-:W-:Y:S01]  /*67a0*/  ULDC.64 UR4, c[0x0][0x628] ;  /* 0x00018a0000047ab9 */ /* 0x000fe20000000a00 */
[----:B------:R-:W-:Y:S01]  /*67b0*/  ULDC UR6, c[0x0][0x150] ;  /* 0x0000540000067ab9 */ /* 0x000fe20000000800 */
[----:B------:R-:W-:Y:S01]  /*67c0*/  ISETP.NE.U32.AND P0, PT, RZ, UR4, PT ;  /* 0x00000004ff007c0c */ /* 0x000fe2000bf05070 */
[----:B------:R-:W-:Y:S01]  /*67d0*/  ULDC UR15, c[0x0][0x630] ;  /* 0x00018c00000f7ab9 */ /* 0x000fe20000000800 */
[C---:B------:R-:W-:Y:S02]  /*67e0*/  R2UR UR17, R16.reuse ;  /* 0x00000000101172ca */ /* 0x040fe400000e0000 */
[----:B------:R-:W-:Y:S01]  /*67f0*/  ISETP.NE.AND.EX P0, PT, RZ, UR5, PT, P0 ;  /* 0x00000005ff007c0c */ /* 0x000fe2000bf05300 */
[----:B------:R-:W1:Y:S01]  /*6800*/  S2UR UR16, SR_CTAID.Y ;  /* 0x00000000001079c3 */ /* 0x000e620000002600 */
[----:B------:R-:W-:Y:S02]  /*6810*/  R2UR UR12, R16 ;  /* 0x00000000100c72ca */ /* 0x000fe400000e0000 */
[----:B------:R-:W-:-:S02]  /*6820*/  R2UR UR13, R17 ;  /* 0x00000000110d72ca */ /* 0x000fc400000e0000 */
[----:B0-----:R-:W-:-:S05]  /*6830*/  I2FP.F32.U32 R0, UR7 ;  /* 0x0000000700007c45 */ /* 0x001fca0008201000 */
[----:B------:R-:W-:Y:S01]  /*6840*/  FMUL R0, R0, UR6 ;  /* 0x0000000600007c20 */ /* 0x000fe20008400000 */
[----:B------:R-:W-:Y:S01]  /*6850*/  ULDC UR6, c[0x0][0x154] ;  /* 0x0000550000067ab9 */ /* 0x000fe20000000800 */
[----:B-1----:R-:W-:-:S04]  /*6860*/  I2FP.F32.U32 R2, UR16 ;  /* 0x0000001000027c45 */ /* 0x002fc80008201000 */
[----:B------:R-:W0:Y:S01]  /*6870*/  F2I.U32.TRUNC.NTZ R0, R0 ;  /* 0x0000000000007305 */ /* 0x000e22000020f000 */
[----:B------:R-:W-:Y:S01]  /*6880*/  FMUL R2, R2, UR6 ;  /* 0x0000000602027c20 */ /* 0x000fe20008400000 */
[----:B------:R-:W-:Y:S06]  /*6890*/  @!P0 BRA `(.L_x_163) ;  /* 0x0000000000308947 */ /* 0x000fec0003800000 */
        /* <DEDUP_REMOVED lines=12> */
.L_x_163:
[----:B------:R-:W-:Y:S01]  /*6960*/  USHF.R.U64 UR6, UR12, UR15, UR13 ;  /* 0x0000000f0c067299 */ /* 0x000fe2000800120d */
[----:B------:R-:W-:Y:S01]  /*6970*/  R2UR UR5, R17 ;  /* 0x00000000110572ca */ /* 0x000fe200000e0000 */
[----:B------:R-:W-:Y:S01]  /*6980*/  USHF.R.U32.HI UR4, URZ, UR15, UR13 ;  /* 0x0000000f3f047299 */ /* 0x000fe2000801160d */
[----:B------:R-:W1:Y:S01]  /*6990*/  F2I.U32.TRUNC.NTZ R2, R2 ;  /* 0x0000000200027305 */ /* 0x000e62000020f000 */
[----:B------:R-:W-:Y:S01]  /*69a0*/  UIADD3 UR9, UP0, URZ, -UR6, URZ ;  /* 0x800000063f097290 */ /* 0x000fe2000ff1e03f */
[----:B------:R-:W-:Y:S01]  /*69b0*/  ULDC.64 UR10, c[0x0][0x620] ;  /* 0x00018800000a7ab9 */ /* 0x000fe20000000a00 */
[----:B------:R-:W-:Y:S02]  /*69c0*/  ULDC UR14, c[0x0][0x608] ;  /* 0x00018200000e7ab9 */ /* 0x000fe40000000800 */
[----:B------:R-:W-:Y:S01]  /*69d0*/  UIADD3.X UR4, URZ, ~UR4, URZ, UP0, !UPT ;  /* 0x800000043f047290 */ /* 0x000fe200087fe43f */
[----:B------:R-:W-:Y:S01]  /*69e0*/  ULDC UR15, c[0x0][0x658] ;  /* 0x00019600000f7ab9 */ /* 0x000fe20000000800 */
[----:B------:R-:W-:-:S02]  /*69f0*/  ULDC UR12, c[0x0][0x144] ;  /* 0x00005100000c7ab9 */ /* 0x000fc40000000800 */
[----:B------:R-:W-:Y:S01]  /*6a00*/  UIMAD UR8, UR4, UR10, URZ ;  /* 0x0000000a040872a4 */ /* 0x000fe2000f8e023f */
[----:B------:R-:W-:Y:S02]  /*6a10*/  ULDC UR22, c[0x0][0x148] ;  /* 0x0000520000167ab9 */ /* 0x000fe40000000800 */
[----:B------:R-:W-:Y:S01]  /*6a20*/  UMOV UR4, UR17 ;  /* 0x0000001100047c82 */ /* 0x000fe20008000000 */
[----:B------:R-:W-:Y:S02]  /*6a30*/  UIMAD UR8, UR9, UR11, UR8 ;  /* 0x0000000b090872a4 */ /* 0x000fe4000f8e0208 */
[----:B------:R-:W-:Y:S01]  /*6a40*/  UIMAD.WIDE.U32 UR4, UR9, UR10, UR4 ;  /* 0x0000000a090472a5 */ /* 0x000fe2000f8e0004 */
[----:B0-----:R-:W-:Y:S01]  /*6a50*/  R2UR UR9, R0 ;  /* 0x00000000000972ca */ /* 0x001fe200000e0000 */
[----:B------:R-:W-:Y:S01]  /*6a60*/  ULDC UR20, c[0x0][0x648] ;  /* 0x0001920000147ab9 */ /* 0x000fe20000000800 */
[----:B-1----:R-:W-:Y:S01]  /*6a70*/  R2UR UR13, R2 ;  /* 0x00000000020d72ca */ /* 0x002fe200000e0000 */
[----:B------:R-:W-:Y:S01]  /*6a80*/  UIADD3 UR8, UR5, UR8, URZ ;  /* 0x0000000805087290 */ /* 0x000fe2000fffe03f */
[----:B------:R-:W-:-:S02]  /*6a90*/  ULDC UR21, c[0x0][0x638] ;  /* 0x00018e0000157ab9 */ /* 0x000fc40000000800 */
[----:B------:R-:W-:Y:S02]  /*6aa0*/  ULDC UR5, c[0x0][0x618] ;  /* 0x0001860000057ab9 */ /* 0x000fe40000000800 */
[----:B------:R-:W-:Y:S02]  /*6ab0*/  USHF.R.U64 UR10, UR4, UR5, UR8 ;  /* 0x00000005040a7299 */ /* 0x000fe40008001208 */
[----:B------:R-:W-:-:S03]  /*6ac0*/  USHF.R.U32.HI UR8, URZ, UR5, UR8 ;  /* 0x000000053f087299 */ /* 0x000fc60008011608 */
[----:B------:R-:W-:Y:S01]  /*6ad0*/  ULDC.64 UR4, c[0x0][0x640] ;  /* 0x0001900000047ab9 */ /* 0x000fe20000000a00 */
[----:B------:R-:W-:Y:S01]  /*6ae0*/  USHF.R.U64 UR11, UR10, UR14, UR8 ;  /* 0x0000000e0a0b7299 */ /* 0x000fe20008001208 */
[----:B------:R-:W-:Y:S01]  /*6af0*/  ISETP.NE.U32.AND P0, PT, RZ, UR4, PT ;  /* 0x00000004ff007c0c */ /* 0x000fe2000bf05070 */
[----:B------:R-:W-:Y:S02]  /*6b00*/  USHF.R.U32.HI UR8, URZ, UR14, UR8 ;  /* 0x0000000e3f087299 */ /* 0x000fe40008011608 */
[----:B------:R-:W-:Y:S01]  /*6b10*/  UIADD3 UR9, -UR9, URZ, URZ ;  /* 0x0000003f09097290 */ /* 0x000fe2000fffe13f */
[----:B------:R-:W-:Y:S01]  /*6b20*/  ISETP.NE.AND.EX P0, PT, RZ, UR5, PT, P0 ;  /* 0x00000005ff007c0c */ /* 0x000fe2000bf05300 */
[----:B------:R-:W-:Y:S02]  /*6b30*/  USHF.R.U64 UR17, UR11, UR15, UR8 ;  /* 0x0000000f0b117299 */ /* 0x000fe40008001208 */
[----:B------:R-:W-:Y:S02]  /*6b40*/  UIADD3 UR18, -UR13, URZ, URZ ;  /* 0x0000003f0d127290 */ /* 0x000fe4000fffe13f */
[----:B------:R-:W-:-:S02]  /*6b50*/  USHF.R.U32.HI UR15, URZ, UR15, UR8 ;  /* 0x0000000f3f0f7299 */ /* 0x000fc40008011608 */
[----:B------:R-:W-:Y:S01]  /*6b60*/  UIMAD UR19, UR12, UR9, UR7 ;  /* 0x000000090c1372a4 */ /* 0x000fe2000f8e0207 */
[----:B------:R-:W-:-:S05]  /*6b70*/  UMOV UR14, UR17 ;  /* 0x00000011000e7c82 */ /* 0x000fca0008000000 */
[----:B------:R-:W-:Y:S06]  /*6b80*/  @!P0 BRA `(.L_x_164) ;  /* 0x0000000000288947 */ /* 0x000fec0003800000 */
        /* <DEDUP_REMOVED lines=10> */
.L_x_164:
[----:B------:R-:W-:Y:S01]  /*6c30*/  UISETP.NE.AND UP0, UPT, UR38, URZ, UPT ;  /* 0x0000003f2600728c */ /* 0x000fe2000bf05270 */
[----:B------:R-:W-:Y:S01]  /*6c40*/  IMAD.MOV.U32 R0, RZ, RZ, 0x1 ;  /* 0x00000001ff007424 */ /* 0x000fe200078e00ff */
[----:B------:R-:W-:Y:S01]  /*6c50*/  USHF.R.U64 UR5, UR14, UR20, UR15 ;  /* 0x000000140e057299 */ /* 0x000fe2000800120f */
[----:B------:R-:W-:Y:S01]  /*6c60*/  IMAD.U32 R19, RZ, RZ, UR6 ;  /* 0x00000006ff137e24 */ /* 0x000fe2000f8e00ff */
[----:B------:R-:W-:Y:S02]  /*6c70*/  ULOP3.LUT UR4, UR11, UR47, URZ, 0xc0, !UPT ;  /* 0x0000002f0b047292 */ /* 0x000fe4000f8ec03f */
[----:B------:R-:W-:Y:S02]  /*6c80*/  UIADD3 UR7, -UR5, URZ, URZ ;  /* 0x0000003f05077290 */ /* 0x000fe4000fffe13f */
[----:B------:R-:W-:Y:S02]  /*6c90*/  UIMAD UR4, UR44, UR5, UR4 ;  /* 0x000000052c0472a4 */ /* 0x000fe4000f8e0204 */
[----:B------:R-:W-:-:S02]  /*6ca0*/  ULOP3.LUT UR10, UR10, UR43, URZ, 0xc0, !UPT ;  /* 0x0000002b0a0a7292 */ /* 0x000fc4000f8ec03f */
[----:B------:R-:W-:Y:S02]  /*6cb0*/  @UP0 UIMAD UR19, UR22, UR18, UR16 ;  /* 0x00000012161302a4 */ /* 0x000fe4000f8e0210 */
[----:B------:R-:W-:Y:S01]  /*6cc0*/  UIMAD UR5, UR7, UR21, UR17 ;  /* 0x00000015070572a4 */ /* 0x000fe2000f8e0211 */
[----:B------:R-:W-:Y:S02]  /*6cd0*/  ULDC UR8, c[0x0][0x600] ;  /* 0x0001800000087ab9 */ /* 0x000fe40000000800 */
[----:B------:R-:W-:Y:S01]  /*6ce0*/  ULDC UR7, c[0x0][0x610] ;  /* 0x0001840000077ab9 */ /* 0x000fe20000000800 */
[----:B------:R-:W-:Y:S02]  /*6cf0*/  UIMAD UR5, UR5, UR8, UR10 ;  /* 0x00000008050572a4 */ /* 0x000fe4000f8e020a */
[----:B------:R-:W-:-:S04]  /*6d00*/  UIMAD UR4, UR4, UR7, UR19 ;  /* 0x00000007040472a4 */ /* 0x000fc8000f8e0213 */
[----:B------:R-:W-:Y:S02]  /*6d10*/  USEL UR7, UR5, UR4, !UP0 ;  /* 0x0000000405077287 */ /* 0x000fe4000c000000 */
[----:B------:R-:W-:-:S04]  /*6d20*/  USEL UR4, UR4, UR5, !UP0 ;  /* 0x0000000504047287 */ /* 0x000fc8000c000000 */
[----:B------:R-:W-:Y:S02]  /*6d30*/  IMAD.U32 R2, RZ, RZ, UR7 ;  /* 0x00000007ff027e24 */ /* 0x000fe4000f8e00ff */
[----:B------:R-:W-:-:S07]  /*6d40*/  IMAD.U32 R18, RZ, RZ, UR4 ;  /* 0x00000004ff127e24 */ /* 0x000fce000f8e00ff */
.L_x_162:
[----:B------:R-:W-:Y:S01]  /*6d50*/  UIADD3 UR45, UR36, UR45, URZ ;  /* 0x0000002d242d7290 */ /* 0x000fe2000fffe03f */
[----:B------:R-:W-:Y:S02]  /*6d60*/  LOP3.LUT P0, RZ, R0, 0xff, RZ, 0xc0, !PT ;  /* 0x000000ff00ff7812 */ /* 0x000fe4000780c0ff */
[----:B------:R-:W-:Y:S01]  /*6d70*/  LOP3.LUT R100, R100, 0x1, RZ, 0x3c, !PT ;  /* 0x0000000164647812 */ /* 0x000fe200078e3cff */
[----:B------:R-:W-:Y:S02]  /*6d80*/  USHF.R.U32.HI UR4, URZ, 0x2, UR45 ;  /* 0x000000023f047899 */ /* 0x000fe4000801162d */
[----:B------:R-:W-:Y:S02]  /*6d90*/  UISETP.GT.U32.AND UP0, UPT, UR45, 0x3, UPT ;  /* 0x000000032d00788c */ /* 0x000fe4000bf04070 */
[----:B------:R-:W-:Y:S02]  /*6da0*/  ULOP3.LUT UR4, UR4, 0x1, URZ, 0xc0, !UPT ;  /* 0x0000000104047892 */ /* 0x000fe4000f8ec03f */
[----:B------:R-:W-:-:S02]  /*6db0*/  UISETP.LT.U32.AND UP0, UPT, UR36, 0x4, UP0 ;  /* 0x000000042400788c */ /* 0x000fc40008701070 */
[----:B------:R-:W-:Y:S02]  /*6dc0*/  UISETP.NE.U32.AND UP1, UPT, UR4, 0x1, UPT ;  /* 0x000000010400788c */ /* 0x000fe4000bf25070 */
[----:B------:R-:W-:Y:S02]  /*6dd0*/  USEL UR5, URZ, 0x1, !UP0 ;  /* 0x000000013f057887 */ /* 0x000fe4000c000000 */
[----:B------:R-:W-:Y:S02]  /*6de0*/  UISETP.GT.U32.AND UP1, UPT, UR36, 0x3, !UP1 ;  /* 0x000000032400788c */ /* 0x000fe4000cf24070 */
[----:B------:R-:W-:Y:S02]  /*6df0*/  ULOP3.LUT UR45, UR45, 0x3, URZ, 0xc0, !UPT ;  /* 0x000000032d2d7892 */ /* 0x000fe4000f8ec03f */
[----:B------:R-:W-:-:S04]  /*6e00*/  USEL UR4, URZ, 0x1, !UP1 ;  /* 0x000000013f047887 */ /* 0x000fc8000c800000 */
[----:B------:R-:W-:Y:S01]  /*6e10*/  ULOP3.LUT UR48, UR4, UR48, UR5, 0x96, !UPT ;  /* 0x0000003004307292 */ /* 0x000fe2000f8e9605 */
[----:B------:R-:W-:Y:S11]  /*6e20*/  @P0 BRA `(.L_x_165) ;  /* 0xffffffa800700947 */ /* 0x000ff6000383ffff */
[----:B------:R-:W-:Y:S05]  /*6e30*/  EXIT ;  /* 0x000000000000794d */ /* 0x000fea0003800000 */
.L_x_16:
[----:B------:R-:W-:-:S08]  /*6e40*/  ISETP.NE.AND P0, PT, RZ, UR6, PT ;  /* 0x00000006ff007c0c */ /* 0x000fd0000bf05270 */
[----:B-----5:R-:W0:-:S00]  /*6e50*/  USETMAXREG.DEALLOC.CTAPOOL 0x28 ;  /* 0x00000028000079c8 */ /* 0x020e0000080e0500 */
[----:B------:R-:W-:Y:S05]  /*6e60*/  @P0 EXIT ;  /* 0x000000000000094d */ /* 0x000fea0003800000 */
[----:B0-----:R-:W-:Y:S01]  /*6e70*/  LOP3.LUT P0, RZ, R0, 0xff, RZ, 0xc0, !PT ;  /* 0x000000ff00ff7812 */ /* 0x001fe2000780c0ff */
[----:B------:R-:W-:Y:S02]  /*6e80*/  IMAD.MOV.U32 R8, RZ, RZ, 0x1 ;  /* 0x00000001ff087424 */ /* 0x000fe400078e00ff */
[----:B------:R-:W-:-:S10]  /*6e90*/  IMAD.MOV.U32 R0, RZ, RZ, RZ ;  /* 0x000000ffff007224 */ /* 0x000fd400078e00ff */
[----:B------:R-:W-:Y:S05]  /*6ea0*/  @!P0 BRA `(.L_x_166) ;  /* 0x0000000c00648947 */ /* 0x000fea0003800000 */
[----:B------:R-:W0:Y:S01]  /*6eb0*/  S2UR UR8, SR_CgaCtaId ;  /* 0x00000000000879c3 */ /* 0x000e220000008800 */
[----:B------:R-:W-:Y:S01]  /*6ec0*/  LOP3.LUT P0, RZ, R3, 0x1f, RZ, 0xc0, !PT ;  /* 0x0000001f03ff7812 */ /* 0x000fe2000780c0ff */
[----:B------:R-:W-:Y:S01]  /*6ed0*/  ULDC UR5, c[0x0][0x658] ;  /* 0x0001960000057ab9 */ /* 0x000fe20000000800 */
[----:B------:R-:W-:Y:S01]  /*6ee0*/  UMOV UR6, 0xffffffff ;  /* 0xffffffff00067882 */ /* 0x000fe20000000000 */
[----:B------:R-:W-:Y:S01]  /*6ef0*/  BSSY B0, `(.L_x_166) ;  /* 0x00000d4000007945 */ /* 0x000fe20003800000 */
[----:B------:R-:W-:Y:S01]  /*6f00*/  USHF.L.U32 UR6, UR6, UR5, URZ ;  /* 0x0000000506067299 */ /* 0x000fe2000800063f */
[C---:B------:R-:W-:Y:S01]  /*6f10*/  ISETP.NE.AND P3, PT, R4.reuse, RZ, PT ;  /* 0x000000ff0400720c */ /* 0x040fe20003f65270 */
[----:B------:R-:W-:Y:S01]  /*6f20*/  IMAD.MOV.U32 R10, RZ, RZ, 0x1 ;  /* 0x00000001ff0a7424 */ /* 0x000fe200078e00ff */
[----:B------:R-:W-:Y:S01]  /*6f30*/  ISETP.NE.OR P0, PT, R4, RZ, !P0 ;  /* 0x000000ff0400720c */ /* 0x000fe20004705670 */
[----:B------:R-:W-:Y:S01]  /*6f40*/  IMAD.MOV.U32 R8, RZ, RZ, 0x1 ;  /* 0x00000001ff087424 */ /* 0x000fe200078e00ff */
[----:B------:R-:W-:Y:S01]  /*6f50*/  ULDC UR4, c[0x0][0x600] ;  /* 0x0001800000047ab9 */ /* 0x000fe20000000800 */
[----:B------:R-:W-:Y:S01]  /*6f60*/  IMAD.MOV.U32 R0, RZ, RZ, RZ ;  /* 0x000000ffff007224 */ /* 0x000fe200078e00ff */
[----:B------:R-:W-:Y:S01]  /*6f70*/  UMOV UR7, 0x1 ;  /* 0x0000000100077882 */ /* 0x000fe20000000000 */
[----:B------:R-:W-:-:S02]  /*6f80*/  UIADD3 UR21, UR37, 0x1, URZ ;  /* 0x0000000125157890 */ /* 0x000fc4000fffe03f */
[----:B------:R-:W-:Y:S02]  /*6f90*/  ULOP3.LUT UR13, UR40, 0x2, URZ, 0xfc, !UPT ;  /* 0x00000002280d7892 */ /* 0x000fe4000f8efc3f */
[----:B------:R-:W-:Y:S02]  /*6fa0*/  UIADD3 UR4, UR4, -0x1, URZ ;  /* 0xffffffff04047890 */ /* 0x000fe4000fffe03f */
[----:B------:R-:W-:Y:S02]  /*6fb0*/  USHF.L.U32 UR5, UR7, UR5, URZ ;  /* 0x0000000507057299 */ /* 0x000fe4000800063f */
[----:B------:R-:W-:Y:S01]  /*6fc0*/  ULOP3.LUT UR6, URZ, UR6, URZ, 0x33, !UPT ;  /* 0x000000063f067292 */ /* 0x000fe2000f8e333f */
[----:B------:R-:W-:Y:S01]  /*6fd0*/  ULDC.64 UR30, c[0x0][0x198] ;  /* 0x00006600001e7ab9 */ /* 0x000fe20000000a00 */
[----:B0-----:R-:W-:-:S10]  /*6fe0*/  IMAD.U32 R9, RZ, RZ, UR8 ;  /* 0x00000008ff097e24 */ /* 0x001fd4000f8e00ff */
.L_x_178:
[----:B------:R-:W-:-:S03]  /*6ff0*/  UMOV UR7, 0xffffffff ;  /* 0xffffffff00077882 */ /* 0x000fc60000000000 */
[----:B------:R-:W-:Y:S05]  /*7000*/  BRA.DIV UR7, `(.L_x_167) ;  /* 0x0000001207247947 */ /* 0x000fea000b800000 */
[----:B------:R-:W-:-:S13]  /*7010*/  ELECT P6, URZ, PT ;  /* 0x00000000003f782f */ /* 0x000fda00038c0000 */
.L_x_191:
[----:B------:R-:W0:Y:S01]  /*7020*/  LDC R3, c[0x0][0x28c] ;  /* 0x0000a300ff037b82 */ /* 0x000e220000000800 */
[----:B------:R-:W-:Y:S01]  /*7030*/  BSSY B1, `(.L_x_168) ;  /* 0x0000049000017945 */ /* 0x000fe20003800000 */
[----:B0-----:R-:W-:-:S13]  /*7040*/  ISETP.LT.OR P6, PT, R3, 0x1, !P6 ;  /* 0x000000010300780c */ /* 0x001fda00077c1670 */
[----:B------:R-:W-:Y:S05]  /*7050*/  @P6 BRA `(.L_x_169) ;  /* 0x0000000400186947 */ /* 0x000fea0003800000 */
[----:B------:R-:W-:Y:S02]  /*7060*/  IMAD R9, R18, 0x2, R9 ;  /* 0x0000000212097824 */ /* 0x000fe400078e0209 */
[----:B------:R-:W-:Y:S02]  /*7070*/  IMAD.SHL.U32 R6, R2, 0x80, RZ ;  /* 0x0000008002067824 */ /* 0x000fe400078e00ff */
[----:B------:R-:W-:Y:S02]  /*7080*/  IMAD.MOV.U32 R13, RZ, RZ, RZ ;  /* 0x000000ffff0d7224 */ /* 0x000fe400078e00ff */
[----:B------:R-:W-:Y:S02]  /*7090*/  IMAD.U32 R14, RZ, RZ, UR21 ;  /* 0x00000015ff0e7e24 */ /* 0x000fe4000f8e00ff */
[----:B------:R-:W-:Y:S02]  /*70a0*/  IMAD.MOV.U32 R2, RZ, RZ, R8 ;  /* 0x000000ffff027224 */ /* 0x000fe400078e0008 */
[----:B------:R-:W-:-:S02]  /*70b0*/  IMAD.MOV.U32 R4, RZ, RZ, R0 ;  /* 0x000000ffff047224 */ /* 0x000fc400078e0000 */
[----:B------:R-:W-:-:S07]  /*70c0*/  IMAD.SHL.U32 R7, R9, 0x20, RZ ;  /* 0x0000002009077824 */ /* 0x000fce00078e00ff */
.L_x_173:
[----:B------:R-:W0:Y:S01]  /*70d0*/  S2UR UR7, SR_CgaCtaId ;  /* 0x00000000000779c3 */ /* 0x000e220000008800 */
[----:B------:R-:W-:Y:S02]  /*70e0*/  MOV R12, 0x400 ;  /* 0x00000400000c7802 */ /* 0x000fe40000000f00 */
[----:B------:R-:W-:-:S05]  /*70f0*/  SHF.L.U32 R3, R2, 0x1f, RZ ;  /* 0x0000001f02037819 */ /* 0x000fca00000006ff */
[----:B------:R-:W1:Y:S01]  /*7100*/  @!P3 LDC R5, c[0x0][0x500] ;  /* 0x00014000ff05bb82 */ /* 0x000e620000000800 */
[----:B0-----:R-:W-:-:S05]  /*7110*/  IMAD.U32 R9, RZ, RZ, UR7 ;  /* 0x00000007ff097e24 */ /* 0x001fca000f8e00ff */
[----:B------:R-:W-:-:S05]  /*7120*/  LEA R11, R9, R12, 0x18 ;  /* 0x0000000c090b7211 */ /* 0x000fca00078ec0ff */
[----:B------:R-:W-:-:S04]  /*7130*/  IMAD R12, R4, 0x8, R11 ;  /* 0x00000008040c7824 */ /* 0x000fc800078e020b */
[----:B------:R-:W0:Y:S02]  /*7140*/  SYNCS.PHASECHK.TRANS64.TRYWAIT P1, [R12+URZ+0x20], R3 ;  /* 0x000020030c0075a7 */ /* 0x000e24000802017f */
[----:B01----:R-:W-:Y:S05]  /*7150*/  @!P1 BRA `(.L_x_170) ;  /* 0x0000000c00f09947 */ /* 0x003fea0003800000 */
.L_x_192:
[----:B------:R-:W-:Y:S01]  /*7160*/  UPRMT UR7, UR13, 0x9910, URZ ;  /* 0x000099100d077896 */ /* 0x000fe2000800003f */
[----:B------:R1:W-:Y:S03]  /*7170*/  @!P3 SYNCS.ARRIVE.TRANS64 RZ, [R12+URZ], R5 ;  /* 0x000000050cffb9a7 */ /* 0x0003e6000800003f */
[----:B------:R-:W-:-:S06]  /*7180*/  UISETP.NE.AND UP0, UPT, UR7, 0x2, UPT ;  /* 0x000000020700788c */ /* 0x000fcc000bf05270 */
[----:B------:R-:W-:-:S13]  /*7190*/  PLOP3.LUT P1, PT, PT, PT, UP0, 0x80, 0x0 ;  /* 0x000000000000781c */ /* 0x000fda0003f2f008 */
[----:B-1----:R-:W-:Y:S05]  /*71a0*/  @P1 BRA `(.L_x_171) ;  /* 0x0000000000041947 */ /* 0x002fea0003800000 */
[----:B------:R-:W-:Y:S01]  /*71b0*/  BPT.TRAP 0x1 ;  /* 0x000000040000795c */ /* 0x000fe20000300000 */
.L_x_171:
[----:B------:R-:W-:Y:S05]  /*71c0*/  @P0 BRA `(.L_x_172) ;  /* 0x0000000000040947 */ /* 0x000fea0003800000 */
[----:B------:R-:W-:Y:S01]  /*71d0*/  BPT.TRAP 0x1 ;  /* 0x000000040000795c */ /* 0x000fe20000300000 */
.L_x_172:
[----:B0-----:R-:W-:Y:S01]  /*71e0*/  IMAD R3, R4, 0x4, R9 ;  /* 0x0000000404037824 */ /* 0x001fe200078e0209 */
[----:B------:R-:W-:Y:S01]  /*71f0*/  R2UR UR34, R13 ;  /* 0x000000000d2272ca */ /* 0x000fe200000e0000 */
[----:B------:R-:W-:Y:S01]  /*7200*/  VIADD R14, R14, 0xffffffff ;  /* 0xffffffff0e0e7836 */ /* 0x000fe20000000000 */
[----:B------:R-:W-:Y:S01]  /*7210*/  R2UR UR33, R12 ;  /* 0x000000000c2172ca */ /* 0x000fe200000e0000 */
[----:B------:R-:W-:Y:S01]  /*7220*/  IMAD.SHL.U32 R3, R3, 0x400, RZ ;  /* 0x0000040003037824 */ /* 0x000fe200078e00ff */
[----:B------:R-:W-:Y:S01]  /*7230*/  R2UR UR36, R19 ;  /* 0x00000000132472ca */ /* 0x000fe200000e0000 */
[----:B------:R-:W-:Y:S01]  /*7240*/  UIADD3 UR14, UP0, UR30, 0xf0, URZ ;  /* 0x000000f01e0e7890 */ /* 0x000fe2000ff1e03f */
[----:B------:R-:W-:Y:S01]  /*7250*/  R2UR UR35, R7 ;  /* 0x00000000072372ca */ /* 0x000fe200000e0000 */
[--C-:B------:R-:W-:Y:S01]  /*7260*/  IMAD R3, R3, 0x4, R11.reuse ;  /* 0x0000000403037824 */ /* 0x100fe200078e020b */
[----:B------:R-:W-:Y:S01]  /*7270*/  R2UR UR19, R6 ;  /* 0x00000000061372ca */ /* 0x000fe200000e0000 */
[----:B------:R-:W-:Y:S01]  /*7280*/  IMAD R11, R4, 0x8000, R11 ;  /* 0x00008000040b7824 */ /* 0x000fe200078e020b */
[----:B------:R-:W-:Y:S01]  /*7290*/  UIADD3 UR42, UP1, UR30, 0x1f0, URZ ;  /* 0x000001f01e2a7890 */ /* 0x000fe2000ff3e03f */
[----:B------:R-:W-:Y:S01]  /*72a0*/  ISETP.GT.AND P2, PT, R14, 0x1, PT ;  /* 0x000000010e00780c */ /* 0x000fe20003f44270 */
[----:B------:R-:W-:Y:S01]  /*72b0*/  UIADD3.X UR15, URZ, UR31, URZ, UP0, !UPT ;  /* 0x0000001f3f0f7290 */ /* 0x000fe200087fe43f */
[----:B------:R-:W-:Y:S01]  /*72c0*/  R2UR UR24, R3 ;  /* 0x00000000031872ca */ /* 0x000fe200000e0000 */
[----:B------:R-:W-:Y:S01]  /*72d0*/  UIADD3 UR26, UR34, 0x20, URZ ;  /* 0x00000020221a7890 */ /* 0x000fe2000fffe03f */
[----:B------:R-:W-:Y:S01]  /*72e0*/  R2UR UR8, R11 ;  /* 0x000000000b0872ca */ /* 0x000fe200000e0000 */
[----:B------:R-:W-:Y:S01]  /*72f0*/  UIADD3.X UR43, URZ, UR31, URZ, UP1, !UPT ;  /* 0x0000001f3f2b7290 */ /* 0x000fe20008ffe43f */
[----:B------:R-:W-:Y:S01]  /*7300*/  VIADD R4, R4, 0x1 ;  /* 0x0000000104047836 */ /* 0x000fe20000000000 */
[----:B------:R-:W-:Y:S01]  /*7310*/  UMOV UR7, 0x30000 ;  /* 0x0003000000077882 */ /* 0x000fe20000000000 */
[----:B------:R-:W-:Y:S01]  /*7320*/  UMOV UR22, 0x0 ;  /* 0x0000000000167882 */ /* 0x000fe20000000000 */
[----:B------:R-:W-:Y:S01]  /*7330*/  UMOV UR23, 0x10000000 ;  /* 0x1000000000177882 */ /* 0x000fe20000000000 */
[----:B------:R-:W-:Y:S01]  /*7340*/  UMOV UR25, UR33 ;  /* 0x0000002100197c82 */ /* 0x000fe20008000000 */
[----:B------:R-:W-:Y:S01]  /*7350*/  ISETP.NE.AND P1, PT, R4, 0x4, PT ;  /* 0x000000040400780c */ /* 0x000fe20003f25270 */
[----:B------:R-:W-:Y:S01]  /*7360*/  UMOV UR28, UR36 ;  /* 0x00000024001c7c82 */ /* 0x000fe20008000000 */
[----:B------:R-:W-:Y:S01]  /*7370*/  UMOV UR27, UR35 ;  /* 0x00000023001b7c82 */ /* 0x000fe20008000000 */
[----:B------:R-:W-:Y:S01]  /*7380*/  UMOV UR17, UR33 ;  /* 0x0000002100117c82 */ /* 0x000fe20008000000 */
[----:B------:R-:W-:Y:S01]  /*7390*/  UIADD3 UR32, UR24, 0x180, URZ ;  /* 0x0000018018207890 */ /* 0x000fe2000fffe03f */
[----:B------:R-:W-:Y:S01]  /*73a0*/  SEL R3, RZ, 0x1, P1 ;  /* 0x00000001ff037807 */ /* 0x000fe20000800000 */
[----:B------:R-:W-:Y:S01]  /*73b0*/  UIADD3 UR24, UR24, 0x2180, URZ ;  /* 0x0000218018187890 */ /* 0x000fe2000fffe03f */
[----:B------:R-:W-:Y:S01]  /*73c0*/  VIADD R13, R13, 0x40 ;  /* 0x000000400d0d7836 */ /* 0x000fe20000000000 */
[----:B------:R-:W-:Y:S01]  /*73d0*/  UIADD3 UR16, UR8, 0x10180, URZ ;  /* 0x0001018008107890 */ /* 0x000fe2000fffe03f */
[----:B------:R-:W-:Y:S01]  /*73e0*/  LOP3.LUT R2, R2, R3, RZ, 0x3c, !PT ;  /* 0x0000000302027212 */ /* 0x000fe200078e3cff */
[----:B------:R-:W-:Y:S01]  /*73f0*/  UIADD3 UR8, UR8, 0x14180, URZ ;  /* 0x0001418008087890 */ /* 0x000fe2000fffe03f */
[----:B------:R-:W-:Y:S01]  /*7400*/  SEL R4, R4, RZ, P1 ;  /* 0x000000ff04047207 */ /* 0x000fe20000800000 */
[----:B------:R-:W-:Y:S01]  /*7410*/  UMOV UR18, UR34 ;  /* 0x0000002200127c82 */ /* 0x000fe20008000000 */
[----:B------:R-:W-:Y:S01]  /*7420*/  UMOV UR20, UR36 ;  /* 0x0000002400147c82 */ /* 0x000fe20008000000 */
[----:B------:R0:W-:Y:S01]  /*7430*/  UTMALDG.3D.MULTICAST [UR32], [UR14], UR7, desc[UR22] ;  /* 0x000016200e0073b4 */ /* 0x0001e20008011807 */
[----:B------:R-:W-:Y:S01]  /*7440*/  UMOV UR9, UR33 ;  /* 0x0000002100097c82 */ /* 0x000fe20008000000 */
[----:B------:R-:W-:Y:S01]  /*7450*/  UMOV UR11, UR19 ;  /* 0x00000013000b7c82 */ /* 0x000fe20008000000 */
[----:B------:R-:W-:Y:S01]  /*7460*/  UMOV UR12, UR36 ;  /* 0x00000024000c7c82 */ /* 0x000fe20008000000 */
[----:B------:R-:W-:Y:S01]  /*7470*/  UMOV UR10, UR26 ;  /* 0x0000001a000a7c82 */ /* 0x000fe20008000000 */
[----:B------:R0:W-:Y:S01]  /*7480*/  UTMALDG.3D.MULTICAST [UR24], [UR14], UR7, desc[UR22] ;  /* 0x000016180e0073b4 */ /* 0x0001e20008011807 */
[----:B------:R0:W-:Y:S01]  /*7490*/  UTMALDG.3D [UR16], [UR42], desc[UR22] ;  /* 0x000016102a0075b4 */ /* 0x0001e20008011000 */
[----:B------:R0:W-:Y:S02]  /*74a0*/  UTMALDG.3D [UR8], [UR42], desc[UR22] ;  /* 0x000016082a0075b4 */ /* 0x0001e40008011000 */
[----:B0-----:R-:W-:Y:S05]  /*74b0*/  @P2 BRA `(.L_x_173) ;  /* 0xfffffffc00042947 */ /* 0x001fea000383ffff */
.L_x_169:
[----:B------:R-:W-:Y:S05]  /*74c0*/  BSYNC B1 ;  /* 0x0000000000017941 */ /* 0x000fea0003800000 */
.L_x_168:
[----:B------:R-:W-:Y:S01]  /*74d0*/  LOP3.LUT P4, RZ, R10, 0xff, RZ, 0xc0, !PT ;  /* 0x000000ff0aff7812 */ /* 0x000fe2000788c0ff */
[----:B------:R-:W-:Y:S01]  /*74e0*/  VIADD R0, R0, UR37 ;  /* 0x0000002500007c36 */ /* 0x000fe20008000000 */
[----:B------:R-:W-:Y:S01]  /*74f0*/  ULDC.64 UR8, c[0x0][0x650] ;  /* 0x0001940000087ab9 */ /* 0x000fe20000000a00 */
[----:B------:R-:W-:Y:S01]  /*7500*/  IMAD.U32 R3, RZ, RZ, UR37 ;  /* 0x00000025ff037e24 */ /* 0x000fe2000f8e00ff */
[----:B------:R-:W-:Y:S01]  /*7510*/  BSSY B1, `(.L_x_174) ;  /* 0x000006f000017945 */ /* 0x000fe20003800000 */
[----:B------:R-:W-:Y:S01]  /*7520*/  IMAD.MOV.U32 R18, RZ, RZ, -0x1 ;  /* 0xffffffffff127424 */ /* 0x000fe200078e00ff */
[----:B------:R-:W-:Y:S01]  /*7530*/  SHF.R.U32.HI R2, RZ, 0x2, R0 ;  /* 0x00000002ff027819 */ /* 0x000fe20000011600 */
[----:B------:R-:W-:Y:S01]  /*7540*/  IMAD.MOV.U32 R19, RZ, RZ, -0x1 ;  /* 0xffffffffff137424 */ /* 0x000fe200078e00ff */
[----:B------:R-:W-:Y:S02]  /*7550*/  ISETP.GT.U32.AND P1, PT, R0, 0x3, PT ;  /* 0x000000030000780c */ /* 0x000fe40003f24070 */
[----:B------:R-:W-:-:S02]  /*7560*/  LOP3.LUT R2, R2, 0x1, RZ, 0xc0, !PT ;  /* 0x0000000102027812 */ /* 0x000fc400078ec0ff */
[C---:B------:R-:W-:Y:S01]  /*7570*/  ISETP.LT.U32.AND P1, PT, R3.reuse, 0x4, P1 ;  /* 0x000000040300780c */ /* 0x040fe20000f21070 */
[----:B------:R-:W0:Y:S01]  /*7580*/  @P4 S2R R9, SR_CgaCtaId ;  /* 0x0000000000094919 */ /* 0x000e220000008800 */
[----:B------:R-:W-:Y:S02]  /*7590*/  @P4 MOV R4, 0x400 ;  /* 0x0000040000044802 */ /* 0x000fe40000000f00 */
[----:B------:R-:W-:Y:S02]  /*75a0*/  ISETP.NE.U32.AND P2, PT, R2, 0x1, PT ;  /* 0x000000010200780c */ /* 0x000fe40003f45070 */
[----:B------:R-:W-:Y:S02]  /*75b0*/  LOP3.LUT R0, R0, 0x3, RZ, 0xc0, !PT ;  /* 0x0000000300007812 */ /* 0x000fe400078ec0ff */
[----:B------:R-:W-:Y:S02]  /*75c0*/  ISETP.GT.U32.AND P2, PT, R3, 0x3, !P2 ;  /* 0x000000030300780c */ /* 0x000fe40005744070 */
[----:B------:R-:W-:-:S02]  /*75d0*/  SEL R3, RZ, 0x1, !P1 ;  /* 0x00000001ff037807 */ /* 0x000fc40004800000 */
[----:B------:R-:W-:Y:S02]  /*75e0*/  SEL R2, RZ, 0x1, !P2 ;  /* 0x00000001ff027807 */ /* 0x000fe40005000000 */
[----:B------:R-:W-:Y:S02]  /*75f0*/  PRMT R10, RZ, 0x7610, R10 ;  /* 0x00007610ff0a7816 */ /* 0x000fe4000000000a */
[--C-:B------:R-:W-:Y:S01]  /*7600*/  LOP3.LUT R8, R2, R8, R3.reuse, 0x96, !PT ;  /* 0x0000000802087212 */ /* 0x100fe200078e9603 */
[----:B------:R-:W-:Y:S01]  /*7610*/  IMAD.MOV.U32 R2, RZ, RZ, -0x1 ;  /* 0xffffffffff027424 */ /* 0x000fe200078e00ff */
[----:B------:R-:W-:Y:S02]  /*7620*/  PRMT R3, RZ, 0x7610, R3 ;  /* 0x00007610ff037816 */ /* 0x000fe40000000003 */
[----:B0-----:R-:W-:-:S04]  /*7630*/  @P4 LEA R4, R9, R4, 0x18 ;  /* 0x0000000409044211 */ /* 0x001fc800078ec0ff */
[----:B------:R0:W-:Y:S01]  /*7640*/  @P4 SYNCS.ARRIVE.TRANS64.A1T0 RZ, [R4+URZ+0x78], RZ ;  /* 0x000078ff04ff49a7 */ /* 0x0001e2000810003f */
[----:B------:R-:W-:-:S04]  /*7650*/  IADD3 R16, P4, R16, UR52, RZ ;  /* 0x0000003410107c10 */ /* 0x000fc8000ff9e0ff */
[----:B------:R-:W-:Y:S02]  /*7660*/  IADD3.X R17, R17, UR39, RZ, P4, !PT ;  /* 0x0000002711117c10 */ /* 0x000fe4000a7fe4ff */
        /* <DEDUP_REMOVED lines=8> */
[----:B------:R-:W-:Y:S01]  /*76f0*/  ULDC UR14, c[0x0][0x154] ;  /* 0x00005500000e7ab9 */ /* 0x000fe20000000800 */
[----:B------:R-:W-:Y:S01]  /*7700*/  IMAD.MOV.U32 R2, RZ, RZ, R16 ;  /* 0x000000ffff027224 */ /* 0x000fe200078e0010 */
[----:B------:R-:W-:Y:S01]  /*7710*/  ISETP.NE.AND.EX P1, PT, RZ, UR9, PT, P1 ;  /* 0x00000009ff007c0c */ /* 0x000fe2000bf25310 */
[----:B------:R-:W1:Y:S01]  /*7720*/  S2UR UR12, SR_CTAID.Y ;  /* 0x00000000000c79c3 */ /* 0x000e620000002600 */
[----:B0-----:R-:W-:-:S05]  /*7730*/  I2FP.F32.U32 R3, UR7 ;  /* 0x0000000700037c45 */ /* 0x001fca0008201000 */
[----:B------:R-:W-:Y:S01]  /*7740*/  FMUL R12, R3, UR10 ;  /* 0x0000000a030c7c20 */ /* 0x000fe20008400000 */
[----:B------:R-:W-:-:S05]  /*7750*/  IMAD.MOV.U32 R3, RZ, RZ, R17 ;  /* 0x000000ffff037224 */ /* 0x000fca00078e0011 */
[----:B------:R-:W-:Y:S05]  /*7760*/  @!P1 BRA `(.L_x_176) ;  /* 0x0000000000289947 */ /* 0x000fea0003800000 */
[----:B------:R-:W-:Y:S02]  /*7770*/  ULDC UR10, c[0x0][0x634] ;  /* 0x00018d00000a7ab9 */ /* 0x000fe40000000800 */
[----:B------:R-:W-:-:S05]  /*7780*/  IADD3 R7, P1, R16, UR10, RZ ;  /* 0x0000000a10077c10 */ /* 0x000fca000ff3e0ff */
[----:B------:R-:W-:-:S04]  /*7790*/  IMAD.X R11, RZ, RZ, R17, P1 ;  /* 0x000000ffff0b7224 */ /* 0x000fc800008e0611 */
[----:B------:R-:W-:-:S04]  /*77a0*/  IMAD.WIDE.U32 R4, R11, UR8, RZ ;  /* 0x000000080b047c25 */ /* 0x000fc8000f8e00ff */
[----:B------:R-:W-:-:S04]  /*77b0*/  IMAD.WIDE.U32 R4, P1, R7, UR9, R4 ;  /* 0x0000000907047c25 */ /* 0x000fc8000f820004 */
[----:B------:R-:W-:-:S04]  /*77c0*/  IMAD.WIDE.U32 R6, R7, UR8, RZ ;  /* 0x0000000807067c25 */ /* 0x000fc8000f8e00ff */
[----:B------:R-:W-:Y:S01]  /*77d0*/  IMAD.X R3, RZ, RZ, RZ, P1 ;  /* 0x000000ffff037224 */ /* 0x000fe200008e06ff */
[----:B------:R-:W-:Y:S01]  /*77e0*/  IADD3 RZ, P1, R7, R4, RZ ;  /* 0x0000000407ff7210 */ /* 0x000fe20007f3e0ff */
[----:B------:R-:W-:-:S04]  /*77f0*/  IMAD.MOV.U32 R2, RZ, RZ, R5 ;  /* 0x000000ffff027224 */ /* 0x000fc800078e0005 */
[----:B------:R-:W-:-:S08]  /*7800*/  IMAD.WIDE.U32.X R2, R11, UR9, R2, P1 ;  /* 0x000000090b027c25 */ /* 0x000fd000088e0402 */
.L_x_176:
[--C-:B------:R-:W-:Y:S01]  /*7810*/  SHF.R.U64 R19, R2, UR11, R3.reuse ;  /* 0x0000000b02137c19 */ /* 0x100fe20008001203 */
[----:B------:R-:W0:Y:S01]  /*7820*/  F2I.U32.TRUNC.NTZ R12, R12 ;  /* 0x0000000c000c7305 */ /* 0x000e22000020f000 */
[----:B------:R-:W-:Y:S01]  /*7830*/  SHF.R.U32.HI R2, RZ, UR11, R3 ;  /* 0x0000000bff027c19 */ /* 0x000fe20008011603 */
[----:B------:R-:W-:Y:S01]  /*7840*/  ULDC.64 UR8, c[0x0][0x620] ;  /* 0x0001880000087ab9 */ /* 0x000fe20000000a00 */
[----:B------:R-:W-:Y:S01]  /*7850*/  IADD3 R5, P1, RZ, -R19, RZ ;  /* 0x80000013ff057210 */ /* 0x000fe20007f3e0ff */
[----:B------:R-:W3:Y:S01]  /*7860*/  LDC R11, c[0x0][0x610] ;  /* 0x00018400ff0b7b82 */ /* 0x000ee20000000800 */
[----:B-1----:R-:W-:Y:S01]  /*7870*/  I2FP.F32.U32 R4, UR12 ;  /* 0x0000000c00047c45 */ /* 0x002fe20008201000 */
[----:B------:R-:W-:Y:S01]  /*7880*/  ULDC UR11, c[0x0][0x658] ;  /* 0x00019600000b7ab9 */ /* 0x000fe20000000800 */
[----:B------:R-:W-:Y:S01]  /*7890*/  ULDC UR16, c[0x0][0x648] ;  /* 0x0001920000107ab9 */ /* 0x000fe20000000800 */
[----:B------:R-:W-:Y:S02]  /*78a0*/  IMAD.X R2, RZ, RZ, ~R2, P1 ;  /* 0x000000ffff027224 */ /* 0x000fe400008e0e02 */
[----:B------:R-:W-:Y:S01]  /*78b0*/  FMUL R6, R4, UR14 ;  /* 0x0000000e04067c20 */ /* 0x000fe20008400000 */
[----:B------:R-:W-:Y:S01]  /*78c0*/  ULDC.64 UR14, c[0x0][0x640] ;  /* 0x00019000000e7ab9 */ /* 0x000fe20000000a00 */
[----:B------:R-:W-:Y:S01]  /*78d0*/  IMAD R4, R2, UR8, RZ ;  /* 0x0000000802047c24 */ /* 0x000fe2000f8e02ff */
[----:B------:R-:W-:Y:S01]  /*78e0*/  ISETP.NE.U32.AND P1, PT, RZ, UR14, PT ;  /* 0x0000000eff007c0c */ /* 0x000fe2000bf25070 */
[C---:B------:R-:W-:Y:S01]  /*78f0*/  IMAD.WIDE.U32 R2, R5.reuse, UR8, R16 ;  /* 0x0000000805027c25 */ /* 0x040fe2000f8e0010 */
[----:B0-----:R-:W-:Y:S01]  /*7900*/  R2UR UR8, R12 ;  /* 0x000000000c0872ca */ /* 0x001fe200000e0000 */
[----:B------:R-:W0:Y:S01]  /*7910*/  F2I.U32.TRUNC.NTZ R6, R6 ;  /* 0x0000000600067305 */ /* 0x000e22000020f000 */
[----:B------:R-:W-:Y:S01]  /*7920*/  ISETP.NE.AND.EX P1, PT, RZ, UR15, PT, P1 ;  /* 0x0000000fff007c0c */ /* 0x000fe2000bf25310 */
[----:B------:R-:W-:Y:S01]  /*7930*/  IMAD R5, R5, UR9, R4 ;  /* 0x0000000905057c24 */ /* 0x000fe2000f8e0204 */
[----:B------:R-:W-:-:S03]  /*7940*/  ULDC UR9, c[0x0][0x618] ;  /* 0x0001860000097ab9 */ /* 0x000fc60000000800 */
[----:B------:R-:W-:-:S05]  /*7950*/  IMAD.IADD R3, R3, 0x1, R5 ;  /* 0x0000000103037824 */ /* 0x000fca00078e0205 */
[--C-:B------:R-:W-:Y:S02]  /*7960*/  SHF.R.U64 R12, R2, UR9, R3.reuse ;  /* 0x00000009020c7c19 */ /* 0x100fe40008001203 */
[----:B------:R-:W-:Y:S01]  /*7970*/  SHF.R.U32.HI R3, RZ, UR9, R3 ;  /* 0x00000009ff037c19 */ /* 0x000fe20008011603 */
[----:B------:R-:W-:Y:S01]  /*7980*/  ULDC UR9, c[0x0][0x608] ;  /* 0x0001820000097ab9 */ /* 0x000fe20000000800 */
[----:B0-----:R-:W-:Y:S02]  /*7990*/  R2UR UR10, R6 ;  /* 0x00000000060a72ca */ /* 0x001fe400000e0000 */
[--C-:B------:R-:W-:Y:S02]  /*79a0*/  SHF.R.U64 R14, R12, UR9, R3.reuse ;  /* 0x000000090c0e7c19 */ /* 0x100fe40008001203 */
[----:B------:R-:W-:Y:S01]  /*79b0*/  SHF.R.U32.HI R3, RZ, UR9, R3 ;  /* 0x00000009ff037c19 */ /* 0x000fe20008011603 */
[----:B------:R-:W-:-:S03]  /*79c0*/  UIADD3 UR9, -UR8, URZ, URZ ;  /* 0x0000003f08097290 */ /* 0x000fc6000fffe13f */
[--C-:B------:R-:W-:Y:S01]  /*79d0*/  SHF.R.U64 R18, R14, UR11, R3.reuse ;  /* 0x0000000b0e127c19 */ /* 0x100fe20008001203 */
[----:B------:R-:W-:Y:S01]  /*79e0*/  ULDC UR8, c[0x0][0x144] ;  /* 0x0000510000087ab9 */ /* 0x000fe20000000800 */
[----:B------:R-:W-:-:S03]  /*79f0*/  SHF.R.U32.HI R3, RZ, UR11, R3 ;  /* 0x0000000bff037c19 */ /* 0x000fc60008011603 */
[----:B------:R-:W-:Y:S01]  /*7a00*/  IMAD.MOV.U32 R2, RZ, RZ, R18 ;  /* 0x000000ffff027224 */ /* 0x000fe200078e0012 */
[----:B------:R-:W-:Y:S06]  /*7a10*/  @!P1 BRA `(.L_x_177) ;  /* 0x0000000000289947 */ /* 0x000fec0003800000 */
        /* <DEDUP_REMOVED lines=10> */
.L_x_177:
[----:B------:R-:W-:Y:S01]  /*7ac0*/  UISETP.NE.AND UP0, UPT, UR38, URZ, UPT ;  /* 0x0000003f2600728c */ /* 0x000fe2000bf05270 */
[----:B------:R-:W-:Y:S01]  /*7ad0*/  SHF.R.U64 R3, R2, UR16, R3 ;  /* 0x0000001002037c19 */ /* 0x000fe20008001203 */
[----:B------:R-:W-:Y:S01]  /*7ae0*/  UIADD3 UR10, -UR10, URZ, URZ ;  /* 0x0000003f0a0a7290 */ /* 0x000fe2000fffe13f */
[----:B------:R-:W-:Y:S01]  /*7af0*/  LOP3.LUT R2, R14, UR6, RZ, 0xc0, !PT ;  /* 0x000000060e027c12 */ /* 0x000fe2000f8ec0ff */
[----:B------:R-:W-:Y:S02]  /*7b00*/  UIMAD UR7, UR8, UR9, UR7 ;  /* 0x00000009080772a4 */ /* 0x000fe4000f8e0207 */
[----:B------:R-:W-:Y:S01]  /*7b10*/  IMAD.MOV R5, RZ, RZ, -R3 ;  /* 0x000000ffff057224 */ /* 0x000fe200078e0a03 */
[----:B------:R-:W-:Y:S01]  /*7b20*/  ULDC UR8, c[0x0][0x148] ;  /* 0x0000520000087ab9 */ /* 0x000fe20000000800 */
[----:B------:R-:W-:Y:S01]  /*7b30*/  IMAD R4, R3, UR5, R2 ;  /* 0x0000000503047c24 */ /* 0x000fe2000f8e0202 */
[----:B------:R-:W-:Y:S02]  /*7b40*/  LOP3.LUT R3, R12, UR4, RZ, 0xc0, !PT ;  /* 0x000000040c037c12 */ /* 0x000fe4000f8ec0ff */
[----:B------:R-:W-:Y:S01]  /*7b50*/  @UP0 UIMAD UR7, UR8, UR10, UR12 ;  /* 0x0000000a080702a4 */ /* 0x000fe2000f8e020c */
[----:B------:R-:W-:-:S02]  /*7b60*/  PLOP3.LUT P1, PT, PT, PT, UP0, 0x80, 0x0 ;  /* 0x000000000000781c */ /* 0x000fc40003f2f008 */
[----:B------:R-:W-:Y:S02]  /*7b70*/  ULDC UR8, c[0x0][0x638] ;  /* 0x00018e0000087ab9 */ /* 0x000fe40000000800 */
[----:B------:R-:W-:Y:S02]  /*7b80*/  IMAD R2, R5, UR8, R18 ;  /* 0x0000000805027c24 */ /* 0x000fe4000f8e0212 */
[----:B---3--:R-:W-:Y:S01]  /*7b90*/  IMAD R11, R4, R11, UR7 ;  /* 0x00000007040b7e24 */ /* 0x008fe2000f8e020b */
[----:B------:R-:W-:Y:S01]  /*7ba0*/  ULDC UR7, c[0x0][0x600] ;  /* 0x0001800000077ab9 */ /* 0x000fe20000000800 */
[----:B------:R-:W-:Y:S02]  /*7bb0*/  IMAD.MOV.U32 R4, RZ, RZ, 0x1 ;  /* 0x00000001ff047424 */ /* 0x000fe400078e00ff */
[----:B------:R-:W-:-:S03]  /*7bc0*/  IMAD R18, R2, UR7, R3 ;  /* 0x0000000702127c24 */ /* 0x000fc6000f8e0203 */
[----:B------:R-:W-:Y:S02]  /*7bd0*/  PRMT R3, R4, 0x7610, R3 ;  /* 0x0000761004037816 */ /* 0x000fe40000000003 */
[----:B------:R-:W-:Y:S02]  /*7be0*/  SEL R2, R18, R11, !P1 ;  /* 0x0000000b12027207 */ /* 0x000fe40004800000 */
[----:B------:R-:W-:-:S07]  /*7bf0*/  SEL R18, R11, R18, !P1 ;  /* 0x000000120b127207 */ /* 0x000fce0004800000 */
.L_x_175:
[----:B------:R-:W-:Y:S05]  /*7c00*/  BSYNC B1 ;  /* 0x0000000000017941 */ /* 0x000fea0003800000 */
.L_x_174:
[----:B------:R-:W-:-:S13]  /*7c10*/  LOP3.LUT P1, RZ, R3, 0xff, RZ, 0xc0, !PT ;  /* 0x000000ff03ff7812 */ /* 0x000fda000782c0ff */
[----:B------:R-:W-:Y:S05]  /*7c20*/  @P1 BRA `(.L_x_178) ;  /* 0xfffffff000f01947 */ /* 0x000fea000383ffff */
[----:B------:R-:W-:Y:S05]  /*7c30*/  BSYNC B0 ;  /* 0x0000000000007941 */ /* 0x000fea0003800000 */
.L_x_166:
[----:B------:R-:W-:-:S03]  /*7c40*/  UMOV UR7, 0xffffffff ;  /* 0xffffffff00077882 */ /* 0x000fc60000000000 */
[----:B------:R-:W-:Y:S05]  /*7c50*/  BRA.DIV UR7, `(.L_x_179) ;  /* 0x0000000607447947 */ /* 0x000fea000b800000 */
[----:B------:R-:W-:-:S13]  /*7c60*/  ELECT P6, URZ, PT ;  /* 0x00000000003f782f */ /* 0x000fda00038c0000 */
.L_x_195:
[----:B------:R-:W-:Y:S04]  /*7c70*/  BSSY B0, `(.L_x_180) ;  /* 0x000002c000007945 */ /* 0x000fe80003800000 */
[----:B------:R-:W-:Y:S05]  /*7c80*/  @!P6 BRA `(.L_x_181) ;  /* 0x0000000000a8e947 */ /* 0x000fea0003800000 */
[----:B------:R-:W-:-:S04]  /*7c90*/  ULOP3.LUT UR7, UR40, 0x2, URZ, 0xfc, !UPT ;  /* 0x0000000228077892 */ /* 0x000fc8000f8efc3f */
[----:B------:R-:W-:-:S06]  /*7ca0*/  UISETP.NE.AND UP0, UPT, UR7, 0x3, UPT ;  /* 0x000000030700788c */ /* 0x000fcc000bf05270 */
[----:B------:R-:W-:-:S13]  /*7cb0*/  PLOP3.LUT P0, PT, PT, PT, UP0, 0x80, 0x0 ;  /* 0x000000000000781c */ /* 0x000fda0003f0f008 */
[----:B------:R-:W-:Y:S05]  /*7cc0*/  @!P0 BRA `(.L_x_182) ;  /* 0x0000000000048947 */ /* 0x000fea0003800000 */
[----:B------:R-:W-:Y:S01]  /*7cd0*/  BPT.TRAP 0x1 ;  /* 0x000000040000795c */ /* 0x000fe20000300000 */
.L_x_182:
[----:B------:R-:W0:Y:S01]  /*7ce0*/  S2R R3, SR_CgaCtaId ;  /* 0x0000000000037919 */ /* 0x000e220000008800 */
[----:B------:R-:W-:-:S04]  /*7cf0*/  MOV R2, 0x400 ;  /* 0x0000040000027802 */ /* 0x000fc80000000f00 */
[----:B0-----:R-:W-:Y:S02]  /*7d00*/  LEA R3, R3, R2, 0x18 ;  /* 0x0000000203037211 */ /* 0x001fe400078ec0ff */
[----:B------:R-:W-:-:S03]  /*7d10*/  SHF.L.U32 R2, R8, 0x1f, RZ ;  /* 0x0000001f08027819 */ /* 0x000fc600000006ff */
[----:B------:R-:W-:-:S04]  /*7d20*/  VIADD R3, R3, 0x20 ;  /* 0x0000002003037836 */ /* 0x000fc80000000000 */
[C---:B------:R-:W-:Y:S02]  /*7d30*/  IMAD R7, R0.reuse, 0x8, R3 ;  /* 0x0000000800077824 */ /* 0x040fe400078e0203 */
[----:B------:R-:W-:Y:S02]  /*7d40*/  VIADD R0, R0, 0x1 ;  /* 0x0000000100007836 */ /* 0x000fe40000000000 */
[----:B------:R-:W0:Y:S03]  /*7d50*/  SYNCS.PHASECHK.TRANS64.TRYWAIT P0, [R7+URZ], R2 ;  /* 0x00000002070075a7 */ /* 0x000e26000800017f */
[----:B------:R-:W-:-:S04]  /*7d60*/  ISETP.NE.AND P1, PT, R0, 0x4, PT ;  /* 0x000000040000780c */ /* 0x000fc80003f25270 */
[----:B------:R-:W-:Y:S02]  /*7d70*/  SEL R5, RZ, 0x1, P1 ;  /* 0x00000001ff057807 */ /* 0x000fe40000800000 */
[----:B------:R-:W-:Y:S02]  /*7d80*/  SEL R0, R0, RZ, P1 ;  /* 0x000000ff00007207 */ /* 0x000fe40000800000 */
[----:B------:R-:W-:-:S03]  /*7d90*/  LOP3.LUT R5, R8, R5, RZ, 0x3c, !PT ;  /* 0x0000000508057212 */ /* 0x000fc600078e3cff */
[----:B------:R-:W-:Y:S01]  /*7da0*/  IMAD R9, R0, 0x8, R3 ;  /* 0x0000000800097824 */ /* 0x000fe200078e0203 */
[----:B------:R-:W-:Y:S01]  /*7db0*/  SHF.L.U32 R4, R5, 0x1f, RZ ;  /* 0x0000001f05047819 */ /* 0x000fe200000006ff */
[----:B0-----:R-:W-:Y:S06]  /*7dc0*/  @!P0 BRA `(.L_x_183) ;  /* 0x0000000400088947 */ /* 0x001fec0003800000 */
.L_x_196:
[----:B------:R-:W1:Y:S01]  /*7dd0*/  SYNCS.PHASECHK.TRANS64.TRYWAIT P0, [R9+URZ], R4 ;  /* 0x00000004090075a7 */ /* 0x000e62000800017f */
[----:B------:R-:W-:-:S05]  /*7de0*/  VIADD R0, R0, 0x1 ;  /* 0x0000000100007836 */ /* 0x000fca0000000000 */
[----:B------:R-:W-:-:S04]  /*7df0*/  ISETP.NE.AND P1, PT, R0, 0x4, PT ;  /* 0x000000040000780c */ /* 0x000fc80003f25270 */
[----:B0-----:R-:W-:Y:S02]  /*7e00*/  SEL R2, RZ, 0x1, P1 ;  /* 0x00000001ff027807 */ /* 0x001fe40000800000 */
[----:B------:R-:W-:Y:S02]  /*7e10*/  SEL R0, R0, RZ, P1 ;  /* 0x000000ff00007207 */ /* 0x000fe40000800000 */
[----:B------:R-:W-:-:S03]  /*7e20*/  LOP3.LUT R7, R5, R2, RZ, 0x3c, !PT ;  /* 0x0000000205077212 */ /* 0x000fc600078e3cff */
[----:B------:R-:W-:Y:S01]  /*7e30*/  IMAD R6, R0, 0x8, R3 ;  /* 0x0000000800067824 */ /* 0x000fe200078e0203 */
[----:B------:R-:W-:Y:S01]  /*7e40*/  SHF.L.U32 R5, R7, 0x1f, RZ ;  /* 0x0000001f07057819 */ /* 0x000fe200000006ff */
[----:B-1----:R-:W-:Y:S06]  /*7e50*/  @!P0 BRA `(.L_x_184) ;  /* 0x0000000000f88947 */ /* 0x002fec0003800000 */
.L_x_197:
[----:B------:R-:W1:Y:S01]  /*7e60*/  SYNCS.PHASECHK.TRANS64.TRYWAIT P0, [R6+URZ], R5 ;  /* 0x00000005060075a7 */ /* 0x000e62000800017f */
[----:B------:R-:W-:-:S05]  /*7e70*/  VIADD R0, R0, 0x1 ;  /* 0x0000000100007836 */ /* 0x000fca0000000000 */
[----:B------:R-:W-:-:S04]  /*7e80*/  ISETP.NE.AND P1, PT, R0, 0x4, PT ;  /* 0x000000040000780c */ /* 0x000fc80003f25270 */
[----:B------:R-:W-:Y:S02]  /*7e90*/  SEL R2, RZ, 0x1, P1 ;  /* 0x00000001ff027807 */ /* 0x000fe40000800000 */
[----:B------:R-:W-:Y:S02]  /*7ea0*/  SEL R0, R0, RZ, P1 ;  /* 0x000000ff00007207 */ /* 0x000fe40000800000 */
[----:B------:R-:W-:Y:S01]  /*7eb0*/  LOP3.LUT R2, R7, R2, RZ, 0x3c, !PT ;  /* 0x0000000207027212 */ /* 0x000fe200078e3cff */
[----:B-1----:R-:W-:Y:S06]  /*7ec0*/  @!P0 BRA `(.L_x_185) ;  /* 0x0000000000f08947 */ /* 0x002fec0003800000 */
.L_x_198:
[----:B------:R-:W-:Y:S01]  /*7ed0*/  IMAD R3, R0, 0x8, R3 ;  /* 0x0000000800037824 */ /* 0x000fe200078e0203 */
[----:B------:R-:W-:-:S07]  /*7ee0*/  SHF.L.U32 R0, R2, 0x1f, RZ ;  /* 0x0000001f02007819 */ /* 0x000fce00000006ff */
.L_x_186:
[----:B---3--:R3:W4:Y:S02]  /*7ef0*/  SYNCS.PHASECHK.TRANS64.TRYWAIT P0, [R3+URZ], R0 ;  /* 0x00000000030075a7 */ /* 0x008724000800017f */
[----:B----4-:R-:W-:Y:S05]  /*7f00*/  @!P0 NANOSLEEP.SYNCS 0x989680 ;  /* 0x009896800000895d */ /* 0x010fea0003900000 */
[----:B------:R-:W4:Y:S02]  /*7f10*/  @!P0 SYNCS.PHASECHK.TRANS64 P0, [R3+URZ], R0 ;  /* 0x00000000030085a7 */ /* 0x000f24000800007f */
[----:B----4-:R-:W-:Y:S05]  /*7f20*/  @!P0 BRA `(.L_x_186) ;  /* 0xfffffffc00f08947 */ /* 0x010fea000383ffff */
.L_x_181:
[----:B------:R-:W-:Y:S05]  /*7f30*/  BSYNC B0 ;  /* 0x0000000000007941 */ /* 0x000fea0003800000 */
.L_x_180:
[----:B------:R-:W-:Y:S05]  /*7f40*/  EXIT ;  /* 0x000000000000794d */ /* 0x000fea0003800000 */
.L_x_18:
[----:B0-----:R0:W1:Y:S02]  /*7f50*/  SYNCS.PHASECHK.TRANS64.TRYWAIT P0, [R96+URZ+-0x8], R3 ;  /* 0xfffff803600075a7 */ /* 0x001064000800017f */
[----:B-1----:R-:W-:Y:S05]  /*7f60*/  @!P0 NANOSLEEP.SYNCS 0x989680 ;  /* 0x009896800000895d */ /* 0x002fea0003900000 */
[----:B------:R-:W1:Y:S02]  /*7f70*/  @!P0 SYNCS.PHASECHK.TRANS64 P0, [R96+URZ+-0x8], R3 ;  /* 0xfffff803600085a7 */ /* 0x000e64000800007f */
[----:B-1----:R-:W-:Y:S05]  /*7f80*/  @!P0 BRA `(.L_x_18) ;  /* 0xfffffffc00f08947 */ /* 0x002fea000383ffff */
[----:B------:R-:W-:Y:S05]  /*7f90*/  BRA `(.L_x_187) ;  /* 0xffffff9800207947 */ /* 0x000fea000383ffff */
.L_x_23:
[----:B-1----:R1:W2:Y:S02]  /*7fa0*/  SYNCS.PHASECHK.TRANS64.TRYWAIT P1, [R3+URZ], R0 ;  /* 0x00000000030075a7 */ /* 0x0022a4000802017f */
[----:B--2---:R-:W-:Y:S05]  /*7fb0*/  @!P1 NANOSLEEP.SYNCS 0x989680 ;  /* 0x009896800000995d */ /* 0x004fea0003900000 */
[----:B------:R-:W2:Y:S02]  /*7fc0*/  @!P1 SYNCS.PHASECHK.TRANS64 P1, [R3+URZ], R0 ;  /* 0x00000000030095a7 */ /* 0x000ea4000802007f */
[----:B--2---:R-:W-:Y:S05]  /*7fd0*/  @!P1 BRA `(.L_x_23) ;  /* 0xfffffffc00f09947 */ /* 0x004fea000383ffff */
[----:B------:R-:W-:Y:S05]  /*7fe0*/  BRA `(.L_x_22) ;  /* 0xffffff9800987947 */ /* 0x000fea000383ffff */
.L_x_28:
[----:B-1----:R-:W-:-:S04]  /*7ff0*/  IMAD.U32 R5, RZ, RZ, UR4 ;  /* 0x00000004ff057e24 */ /* 0x002fc8000f8e00ff */
[----:B------:R1:W2:Y:S03]  /*8000*/  SYNCS.PHASECHK.TRANS64.TRYWAIT P1, [R5+URZ], R4 ;  /* 0x00000004050075a7 */ /* 0x0002a6000802017f */
[----:B--2---:R-:W-:Y:S05]  /*8010*/  @!P1 NANOSLEEP.SYNCS 0x989680 ;  /* 0x009896800000995d */ /* 0x004fea0003900000 */
[----:B------:R-:W2:Y:S02]  /*8020*/  @!P1 SYNCS.PHASECHK.TRANS64 P1, [R5+URZ], R4 ;  /* 0x00000004050095a7 */ /* 0x000ea4000802007f */
[----:B--2---:R-:W-:Y:S05]  /*8030*/  @!P1 BRA `(.L_x_28) ;  /* 0xfffffffc00ec9947 */ /* 0x004fea000383ffff */
[----:B------:R-:W-:Y:S05]  /*8040*/  BRA `(.L_x_27) ;  /* 0xffffff9c00d87947 */ /* 0x000fea000383ffff */
.L_x_34:
[----:B0-----:R0:W1:Y:S02]  /*8050*/  SYNCS.PHASECHK.TRANS64.TRYWAIT P0, [R96+URZ+0x8], R3 ;  /* 0x00000803600075a7 */ /* 0x001064000800017f */
[----:B-1----:R-:W-:Y:S05]  /*8060*/  @!P0 NANOSLEEP.SYNCS 0x989680 ;  /* 0x009896800000895d */ /* 0x002fea0003900000 */
[----:B------:R-:W1:Y:S02]  /*8070*/  @!P0 SYNCS.PHASECHK.TRANS64 P0, [R96+URZ+0x8], R3 ;  /* 0x00000803600085a7 */ /* 0x000e64000800007f */
[----:B-1----:R-:W-:Y:S05]  /*8080*/  @!P0 BRA `(.L_x_34) ;  /* 0xfffffffc00f08947 */ /* 0x002fea000383ffff */
[----:B------:R-:W-:Y:S05]  /*8090*/  BRA `(.L_x_188) ;  /* 0xffffffa400647947 */ /* 0x000fea000383ffff */
.L_x_167:
[----:B------:R-:W-:Y:S01]  /*80a0*/  BSSY B1, `(.L_x_189) ;  /* 0x0000006000017945 */ /* 0x000fe20003800000 */
[----:B------:R-:W-:-:S07]  /*80b0*/  IMAD.MOV.U32 R15, RZ, RZ, -0x1 ;  /* 0xffffffffff0f7424 */ /* 0x000fce00078e00ff */
[----:B--2---:R-:W-:Y:S05]  /*80c0*/  WARPSYNC.COLLECTIVE R15, `(.L_x_190) ;  /* 0x000000000f0c7348 */ /* 0x004fea0003c00000 */
[----:B------:R-:W-:Y:S02]  /*80d0*/  ELECT P6, UR62, PT ;  /* 0x00000000003e782f */ /* 0x000fe400038c0000 */
[----:B------:R-:W-:Y:S01]  /*80e0*/  MOV R14, UR62 ;  /* 0x0000003e000e7c02 */ /* 0x000fe20008000f00 */
[----:B--2---:R-:W-:Y:S10]  /*80f0*/  ENDCOLLECTIVE ;  /* 0x000000000000791b */ /* 0x004ff40003800000 */
.L_x_190:
[----:B------:R-:W-:Y:S05]  /*8100*/  BSYNC B1 ;  /* 0x0000000000017941 */ /* 0x000fea0003800000 */
.L_x_189:
[----:B------:R-:W-:Y:S05]  /*8110*/  BRA `(.L_x_191) ;  /* 0xffffffec00c07947 */ /* 0x000fea000383ffff */
.L_x_170:
[----:B0-----:R0:W1:Y:S02]  /*8120*/  SYNCS.PHASECHK.TRANS64.TRYWAIT P1, [R12+URZ+0x20], R3 ;  /* 0x000020030c0075a7 */ /* 0x001064000802017f */
[----:B-1----:R-:W-:Y:S05]  /*8130*/  @!P1 NANOSLEEP.SYNCS 0x989680 ;  /* 0x009896800000995d */ /* 0x002fea0003900000 */
[----:B------:R-:W1:Y:S02]  /*8140*/  @!P1 SYNCS.PHASECHK.TRANS64 P1, [R12+URZ+0x20], R3 ;  /* 0x000020030c0095a7 */ /* 0x000e64000802007f */
[----:B-1----:R-:W-:Y:S05]  /*8150*/  @!P1 BRA `(.L_x_170) ;  /* 0xfffffffc00f09947 */ /* 0x002fea000383ffff */
[----:B------:R-:W-:Y:S05]  /*8160*/  BRA `(.L_x_192) ;  /* 0xffffffec00fc7947 */ /* 0x000fea000383ffff */
.L_x_179:
[----:B------:R-:W-:Y:S01]  /*8170*/  BSSY B0, `(.L_x_193) ;  /* 0x0000006000007945 */ /* 0x000fe20003800000 */
[----:B------:R-:W-:-:S07]  /*8180*/  IMAD.MOV.U32 R15, RZ, RZ, -0x1 ;  /* 0xffffffffff0f7424 */ /* 0x000fce00078e00ff */
[----:B--2---:R-:W-:Y:S05]  /*8190*/  WARPSYNC.COLLECTIVE R15, `(.L_x_194) ;  /* 0x000000000f0c7348 */ /* 0x004fea0003c00000 */
[----:B------:R-:W-:Y:S02]  /*81a0*/  ELECT P6, UR62, PT ;  /* 0x00000000003e782f */ /* 0x000fe400038c0000 */
[----:B------:R-:W-:Y:S01]  /*81b0*/  MOV R14, UR62 ;  /* 0x0000003e000e7c02 */ /* 0x000fe20008000f00 */
[----:B--2---:R-:W-:Y:S10]  /*81c0*/  ENDCOLLECTIVE ;  /* 0x000000000000791b */ /* 0x004ff40003800000 */
.L_x_194:
[----:B------:R-:W-:Y:S05]  /*81d0*/  BSYNC B0 ;  /* 0x0000000000007941 */ /* 0x000fea0003800000 */
.L_x_193:
[----:B------:R-:W-:Y:S05]  /*81e0*/  BRA `(.L_x_195) ;  /* 0xfffffff800a07947 */ /* 0x000fea000383ffff */
.L_x_183:
[----:B0-----:R0:W1:Y:S02]  /*81f0*/  SYNCS.PHASECHK.TRANS64.TRYWAIT P0, [R7+URZ], R2 ;  /* 0x00000002070075a7 */ /* 0x001064000800017f */
[----:B-1----:R-:W-:Y:S05]  /*8200*/  @!P0 NANOSLEEP.SYNCS 0x989680 ;  /* 0x009896800000895d */ /* 0x002fea0003900000 */
[----:B------:R-:W1:Y:S02]  /*8210*/  @!P0 SYNCS.PHASECHK.TRANS64 P0, [R7+URZ], R2 ;  /* 0x00000002070085a7 */ /* 0x000e64000800007f */
[----:B-1----:R-:W-:Y:S05]  /*8220*/  @!P0 BRA `(.L_x_183) ;  /* 0xfffffffc00f08947 */ /* 0x002fea000383ffff */
[----:B------:R-:W-:Y:S05]  /*8230*/  BRA `(.L_x_196) ;  /* 0xfffffff800e47947 */ /* 0x000fea000383ffff */
.L_x_184:
[----:B0-----:R0:W1:Y:S02]  /*8240*/  SYNCS.PHASECHK.TRANS64.TRYWAIT P0, [R9+URZ], R4 ;  /* 0x00000004090075a7 */ /* 0x001064000800017f */
[----:B-1----:R-:W-:Y:S05]  /*8250*/  @!P0 NANOSLEEP.SYNCS 0x989680 ;  /* 0x009896800000895d */ /* 0x002fea0003900000 */
[----:B------:R-:W1:Y:S02]  /*8260*/  @!P0 SYNCS.PHASECHK.TRANS64 P0, [R9+URZ], R4 ;  /* 0x00000004090085a7 */ /* 0x000e64000800007f */
[----:B-1----:R-:W-:Y:S05]  /*8270*/  @!P0 BRA `(.L_x_184) ;  /* 0xfffffffc00f08947 */ /* 0x002fea000383ffff */
[----:B------:R-:W-:Y:S05]  /*8280*/  BRA `(.L_x_197) ;  /* 0xfffffff800f47947 */ /* 0x000fea000383ffff */
.L_x_185:
[----:B-1----:R1:W3:Y:S02]  /*8290*/  SYNCS.PHASECHK.TRANS64.TRYWAIT P0, [R6+URZ], R5 ;  /* 0x00000005060075a7 */ /* 0x0022e4000800017f */
[----:B---3--:R-:W-:Y:S05]  /*82a0*/  @!P0 NANOSLEEP.SYNCS 0x989680 ;  /* 0x009896800000895d */ /* 0x008fea0003900000 */
[----:B------:R-:W3:Y:S02]  /*82b0*/  @!P0 SYNCS.PHASECHK.TRANS64 P0, [R6+URZ], R5 ;  /* 0x00000005060085a7 */ /* 0x000ee4000800007f */
[----:B---3--:R-:W-:Y:S05]  /*82c0*/  @!P0 BRA `(.L_x_185) ;  /* 0xfffffffc00f08947 */ /* 0x008fea000383ffff */
[----:B------:R-:W-:Y:S05]  /*82d0*/  BRA `(.L_x_198) ;  /* 0xfffffff800fc7947 */ /* 0x000fea000383ffff */
.L_x_199:
[----:B------:R-:W-:-:S00]  /*82e0*/  BRA `(.L_x_199) ;  /* 0xfffffffc00fc7947 */ /* 0x000fc0000383ffff */
[----:B------:R-:W-:-:S00]  /*82f0*/  NOP ;  /* 0x0000000000007918 */ /* 0x000fc00000000000 */
        /* <DEDUP_REMOVED lines=8> */
.L_x_200:


//--------------------- .nv.global.init           --------------------------
	.section	.nv.global.init,"aw",@progbits
.nv.global.init:
	.type		$str$22,@object
	.size		$str$22,($str$23 - $str$22)
$str$22:
        /*0000*/ 	.byte	0x6b, 0x5f, 0x74, 0x69, 0x6c, 0x65, 0x5f, 0x63, 0x6f, 0x75, 0x6e, 0x74, 0x20, 0x3e, 0x3d, 0x20
        /*0010*/ 	.byte	0x31, 0x00
	.type		$str$23,@object
	.size		$str$23,(__unnamed_1 - $str$23)
$str$23:
        /*0012*/ 	.byte	0x2f, 0x74, 0x6d, 0x70, 0x2f, 0x63, 0x75, 0x74, 0x6c, 0x61, 0x73, 0x73, 0x5f, 0x73, 0x77, 0x65
        /*0022*/ 	.byte	0x65, 0x70, 0x5f, 0x73, 0x72, 0x63, 0x2f, 0x69, 0x6e, 0x63, 0x6c, 0x75, 0x64, 0x65, 0x2f, 0x63
        /*0032*/ 	.byte	0x75, 0x74, 0x6c, 0x61, 0x73, 0x73, 0x2f, 0x67, 0x65, 0x6d, 0x6d, 0x2f, 0x63, 0x6f, 0x6c, 0x6c
        /*0042*/ 	.byte	0x65, 0x63, 0x74, 0x69, 0x76, 0x65, 0x2f, 0x73, 0x6d, 0x39, 0x30, 0x5f, 0x6d, 0x6d, 0x61, 0x5f
        /*0052*/ 	.byte	0x74, 0x6d, 0x61, 0x5f, 0x67, 0x6d, 0x6d, 0x61, 0x5f, 0x73, 0x73, 0x5f, 0x77, 0x61, 0x72, 0x70
        /*0062*/ 	.byte	0x73, 0x70, 0x65, 0x63, 0x69, 0x61, 0x6c, 0x69, 0x7a, 0x65, 0x64, 0x2e, 0x68, 0x70, 0x70, 0x00
	.type		__unnamed_1,@object
	.size		__unnamed_1,(.L_0 - __unnamed_1)
__unnamed_1:
        /*0072*/ 	.byte	0x76, 0x6f, 0x69, 0x64, 0x20, 0x63, 0x75, 0x74, 0x6c, 0x61, 0x73, 0x73, 0x3a, 0x3a, 0x67, 0x65
        /* <DEDUP_REMOVED lines=177> */
        /*0b92*/ 	.byte	0x69, 0x74, 0x79, 0x5d, 0x00
.L_0:


//--------------------- .nv.shared._ZN7cutlass13device_kernelINS_4gemm6kernel13GemmUniversalIN4cute5tupleIJiiiiEEENS1_10collective13CollectiveMmaINS1_34MainloopSm90TmaGmmaWarpSpecializedILi4ENS5_IJNS4_1CILi1EEENSA_ILi2EEESB_EEENS1_32KernelTmaWarpSpecializedPingpongEEENS5_IJNSA_ILi64EEENSA_ILi128EEESG_EEENS_10tfloat32_tENS5_IJlSB_lEEESJ_SK_NS4_8TiledMMAINS4_8MMA_AtomIJNS4_4SM904GMMA30MMA_64x128x8_F32TF32TF32_SS_TNILNSO_7ScaleInE1ELSQ_1EEEEEENS4_6LayoutINS5_IJSB_SB_SB_EEENS5_IJNSA_ILi0EEESV_SV_EEEEENS5_IJNS4_10UnderscoreESY_SY_EEEEENS4_23SM90_TMA_LOAD_MULTICASTENS4_14ComposedLayoutINS4_7SwizzleILi3ELi4ELi3EEENS4_18smem_ptr_flag_bitsILi32EEENST_INS5_IJNSA_ILi8EEENSA_ILi32EEEEEENS5_IJS18_SB_EEEEEEEvNS4_8identityENS4_13SM90_TMA_LOADES1C_vS1D_EENS_8epilogue10collective6detail29Sm90TmaWarpSpecializedAdapterINS1H_15DefaultEpilogueISJ_SK_SK_NS1G_6thread17LinearCombinationISJ_Li1EffLNS1L_9ScaleType4KindE0ELNS_15FloatRoundStyleE2ESJ_EENS1_15EpilogueDefaultEEEEEvvEEEEvNT_6ParamsE --------------------------
	.section	.nv.shared._ZN7cutlass13device_kernelINS_4gemm6kernel13GemmUniversalIN4cute5tupleIJiiiiEEENS1_10collective13CollectiveMmaINS1_34MainloopSm90TmaGmmaWarpSpecializedILi4ENS5_IJNS4_1CILi1EEENSA_ILi2EEESB_EEENS1_32KernelTmaWarpSpecializedPingpongEEENS5_IJNSA_ILi64EEENSA_ILi128EEESG_EEENS_10tfloat32_tENS5_IJlSB_lEEESJ_SK_NS4_8TiledMMAINS4_8MMA_AtomIJNS4_4SM904GMMA30MMA_64x128x8_F32TF32TF32_SS_TNILNSO_7ScaleInE1ELSQ_1EEEEEENS4_6LayoutINS5_IJSB_SB_SB_EEENS5_IJNSA_ILi0EEESV_SV_EEEEENS5_IJNS4_10UnderscoreESY_SY_EEEEENS4_23SM90_TMA_LOAD_MULTICASTENS4_14ComposedLayoutINS4_7SwizzleILi3ELi4ELi3EEENS4_18smem_ptr_flag_bitsILi32EEENST_INS5_IJNSA_ILi8EEENSA_ILi32EEEEEENS5_IJS18_SB_EEEEEEEvNS4_8identityENS4_13SM90_TMA_LOADES1C_vS1D_EENS_8epilogue10collective6detail29Sm90TmaWarpSpecializedAdapterINS1H_15DefaultEpilogueISJ_SK_SK_NS1G_6thread17LinearCombinationISJ_Li1EffLNS1L_9ScaleType4KindE0ELNS_15FloatRoundStyleE2ESJ_EENS1_15EpilogueDefaultEEEEEvvEEEEvNT_6ParamsE,"aw",@nobits
	.sectionflags	@""
	.align	16
	.zero		1024


//--------------------- .nv.shared.reserved.0     --------------------------
	.section	.nv.shared.reserved.0,"aw",@nobits
	.weak		__nv_reservedSMEM_offset_0_alias
	.size		__nv_reservedSMEM_offset_0_alias, 0, 0
	.other		__nv_reservedSMEM_offset_0_alias,@"STO_CUDA_RESERVED_SHARED STV_DEFAULT"
__nv_reservedSMEM_offset_0_alias:
	.zero		0


//--------------------- .nv.global                --------------------------
	.section	.nv.global,"aw",@nobits
.nv.global:
	.type		_ZN39_INTERNAL_b9af446c_4_k_cu_609a18c1_62234cute1_E,@object
	.size		_ZN39_INTERNAL_b9af446c_4_k_cu_609a18c1_62234cute1_E,(_ZN39_INTERNAL_b9af446c_4_k_cu_609a18c1_62234cuda3std3__45__cpo6cbeginE - _ZN39_INTERNAL_b9af446c_4_k_cu_609a18c1_62234cute1_E)
_ZN39_INTERNAL_b9af446c_4_k_cu_609a18c1_62234cute1_E:
	.zero		1
	.type		_ZN39_INTERNAL_b9af446c_4_k_cu_609a18c1_62234cuda3std3__45__cpo6cbeginE,@object
	.size		_ZN39_INTERNAL_b9af446c_4_k_cu_609a18c1_62234cuda3std3__45__cpo6cbeginE,(_ZN39_INTERNAL_b9af446c_4_k_cu_609a18c1_62234cuda3std3__48in_placeE - _ZN39_INTERNAL_b9af446c_4_k_cu_609a18c1_62234cuda3std3__45__cpo6cbeginE)
_ZN39_INTERNAL_b9af446c_4_k_cu_609a18c1_62234cuda3std3__45__cpo6cbeginE:
	.zero		1
	.type		_ZN39_INTERNAL_b9af446c_4_k_cu_609a18c1_62234cuda3std3__48in_placeE,@object
	.size		_ZN39_INTERNAL_b9af446c_4_k_cu_609a18c1_62234cuda3std3__48in_placeE,(_ZN39_INTERNAL_b9af446c_4_k_cu_609a18c1_62234cuda3std6ranges3__45__cpo9iter_moveE - _ZN39_INTERNAL_b9af446c_4_k_cu_609a18c1_62234cuda3std3__48in_placeE)
_ZN39_INTERNAL_b9af446c_4_k_cu_609a18c1_62234cuda3std3__48in_placeE:
	.zero		1
	.type		_ZN39_INTERNAL_b9af446c_4_k_cu_609a18c1_62234cuda3std6ranges3__45__cpo9iter_moveE,@object
	.size		_ZN39_INTERNAL_b9af446c_4_k_cu_609a18c1_62234cuda3std6ranges3__45__cpo9iter_moveE,(_ZN39_INTERNAL_b9af446c_4_k_cu_609a18c1_62234cuda3std3__45__cpo5beginE - _ZN39_INTERNAL_b9af446c_4_k_cu_609a18c1_62234cuda3std6ranges3__45__cpo9iter_moveE)
_ZN39_INTERNAL_b9af446c_4_k_cu_609a18c1_62234cuda3std6ranges3__45__cpo9iter_moveE:
	.zero		1
	.type		_ZN39_INTERNAL_b9af446c_4_k_cu_609a18c1_62234cuda3std3__45__cpo5beginE,@object
	.size		_ZN39_INTERNAL_b9af446c_4_k_cu_609a18c1_62234cuda3std3__45__cpo5beginE,(_ZN39_INTERNAL_b9af446c_4_k_cu_609a18c1_62234cuda3std3__441_GLOBAL__N__b9af446c_4_k_cu_609a18c1_62236ignoreE - _ZN39_INTERNAL_b9af446c_4_k_cu_609a18c1_62234cuda3std3__45__cpo5beginE)
_ZN39_INTERNAL_b9af446c_4_k_cu_609a18c1_62234cuda3std3__45__cpo5beginE:
	.zero		1
	.type		_ZN39_INTERNAL_b9af446c_4_k_cu_609a18c1_62234cuda3std3__441_GLOBAL__N__b9af446c_4_k_cu_609a18c1_62236ignoreE,@object
	.size		_ZN39_INTERNAL_b9af446c_4_k_cu_609a18c1_62234cuda3std3__441_GLOBAL__N__b9af446c_4_k_cu_609a18c1_62236ignoreE,(_ZN39_INTERNAL_b9af446c_4_k_cu_609a18c1_62234cute7productE - _ZN39_INTERNAL_b9af446c_4_k_cu_609a18c1_62234cuda3std3__441_GLOBAL__N__b9af446c_4_k_cu_609a18c1_62236ignoreE)
_ZN39_INTERNAL_b9af446c_4_k_cu_609a18c1_62234cuda3std3__441_GLOBAL__N__b9af446c_4_k_cu_609a18c1_62236ignoreE:
	.zero		1
	.type		_ZN39_INTERNAL_b9af446c_4_k_cu_609a18c1_62234cute7productE,@object
	.size		_ZN39_INTERNAL_b9af446c_4_k_cu_609a18c1_62234cute7productE,(_ZN39_INTERNAL_b9af446c_4_k_cu_609a18c1_62234cuda3std3__45__cpo3endE - _ZN39_INTERNAL_b9af446c_4_k_cu_609a18c1_62234cute7productE)
_ZN39_INTERNAL_b9af446c_4_k_cu_609a18c1_62234cute7productE:
	.zero		1
	.type		_ZN39_INTERNAL_b9af446c_4_k_cu_609a18c1_62234cuda3std3__45__cpo3endE,@object
	.size		_ZN39_INTERNAL_b9af446c_4_k_cu_609a18c1_62234cuda3std3__45__cpo3endE,(_ZN39_INTERNAL_b9af446c_4_k_cu_609a18c1_62234cuda3std3__419piecewise_constructE - _ZN39_INTERNAL_b9af446c_4_k_cu_609a18c1_62234cuda3std3__45__cpo3endE)
_ZN39_INTERNAL_b9af446c_4_k_cu_609a18c1_62234cuda3std3__45__cpo3endE:
	.zero		1
	.type		_ZN39_INTERNAL_b9af446c_4_k_cu_609a18c1_62234cuda3std3__419piecewise_constructE,@object
	.size		_ZN39_INTERNAL_b9af446c_4_k_cu_609a18c1_62234cuda3std3__419piecewise_constructE,(_ZN39_INTERNAL_b9af446c_4_k_cu_609a18c1_62234cuda3std3__45__cpo4cendE - _ZN39_INTERNAL_b9af446c_4_k_cu_609a18c1_62234cuda3std3__419piecewise_constructE)
_ZN39_INTERNAL_b9af446c_4_k_cu_609a18c1_62234cuda3std3__419piecewise_constructE:
	.zero		1
	.type		_ZN39_INTERNAL_b9af446c_4_k_cu_609a18c1_62234cuda3std3__45__cpo4cendE,@object
	.size		_ZN39_INTERNAL_b9af446c_4_k_cu_609a18c1_62234cuda3std3__45__cpo4cendE,(_ZN39_INTERNAL_b9af446c_4_k_cu_609a18c1_62234cuda3std6ranges3__45__cpo4swapE - _ZN39_INTERNAL_b9af446c_4_k_cu_609a18c1_62234cuda3std3__45__cpo4cendE)
_ZN39_INTERNAL_b9af446c_4_k_cu_609a18c1_62234cuda3std3__45__cpo4cendE:
	.zero		1
	.type		_ZN39_INTERNAL_b9af446c_4_k_cu_609a18c1_62234cuda3std6ranges3__45__cpo4swapE,@object
	.size		_ZN39_INTERNAL_b9af446c_4_k_cu_609a18c1_62234cuda3std6ranges3__45__cpo4swapE,(.L_8 - _ZN39_INTERNAL_b9af446c_4_k_cu_609a18c1_62234cuda3std6ranges3__45__cpo4swapE)
_ZN39_INTERNAL_b9af446c_4_k_cu_609a18c1_62234cuda3std6ranges3__45__cpo4swapE:
	.zero		1
.L_8:


//--------------------- .nv.constant0._ZN7cutlass13device_kernelINS_4gemm6kernel13GemmUniversalIN4cute5tupleIJiiiiEEENS1_10collective13CollectiveMmaINS1_34MainloopSm90TmaGmmaWarpSpecializedILi4ENS5_IJNS4_1CILi1EEENSA_ILi2EEESB_EEENS1_32KernelTmaWarpSpecializedPingpongEEENS5_IJNSA_ILi64EEENSA_ILi128EEESG_EEENS_10tfloat32_tENS5_IJlSB_lEEESJ_SK_NS4_8TiledMMAINS4_8MMA_AtomIJNS4_4SM904GMMA30MMA_64x128x8_F32TF32TF32_SS_TNILNSO_7ScaleInE1ELSQ_1EEEEEENS4_6LayoutINS5_IJSB_SB_SB_EEENS5_IJNSA_ILi0EEESV_SV_EEEEENS5_IJNS4_10UnderscoreESY_SY_EEEEENS4_23SM90_TMA_LOAD_MULTICASTENS4_14ComposedLayoutINS4_7SwizzleILi3ELi4ELi3EEENS4_18smem_ptr_flag_bitsILi32EEENST_INS5_IJNSA_ILi8EEENSA_ILi32EEEEEENS5_IJS18_SB_EEEEEEEvNS4_8identityENS4_13SM90_TMA_LOADES1C_vS1D_EENS_8epilogue10collective6detail29Sm90TmaWarpSpecializedAdapterINS1H_15DefaultEpilogueISJ_SK_SK_NS1G_6thread17LinearCombinationISJ_Li1EffLNS1L_9ScaleType4KindE0ELNS_15FloatRoundStyleE2ESJ_EENS1_15EpilogueDefaultEEEEEvvEEEEvNT_6ParamsE --------------------------
	.section	.nv.constant0._ZN7cutlass13device_kernelINS_4gemm6kernel13GemmUniversalIN4cute5tupleIJiiiiEEENS1_10collective13CollectiveMmaINS1_34MainloopSm90TmaGmmaWarpSpecializedILi4ENS5_IJNS4_1CILi1EEENSA_ILi2EEESB_EEENS1_32KernelTmaWarpSpecializedPingpongEEENS5_IJNSA_ILi64EEENSA_ILi128EEESG_EEENS_10tfloat32_tENS5_IJlSB_lEEESJ_SK_NS4_8TiledMMAINS4_8MMA_AtomIJNS4_4SM904GMMA30MMA_64x128x8_F32TF32TF32_SS_TNILNSO_7ScaleInE1ELSQ_1EEEEEENS4_6LayoutINS5_IJSB_SB_SB_EEENS5_IJNSA_ILi0EEESV_SV_EEEEENS5_IJNS4_10UnderscoreESY_SY_EEEEENS4_23SM90_TMA_LOAD_MULTICASTENS4_14ComposedLayoutINS4_7SwizzleILi3ELi4ELi3EEENS4_18smem_ptr_flag_bitsILi32EEENST_INS5_IJNSA_ILi8EEENSA_ILi32EEEEEENS5_IJS18_SB_EEEEEEEvNS4_8identityENS4_13SM90_TMA_LOADES1C_vS1D_EENS_8epilogue10collective6detail29Sm90TmaWarpSpecializedAdapterINS1H_15DefaultEpilogueISJ_SK_SK_NS1G_6thread17LinearCombinationISJ_Li1EffLNS1L_9ScaleType4KindE0ELNS_15FloatRoundStyleE2ESJ_EENS1_15EpilogueDefaultEEEEEvvEEEEvNT_6ParamsE,"a",@progbits
	.sectionflags	@""
	.align	4
.nv.constant0._ZN7cutlass13device_kernelINS_4gemm6kernel13GemmUniversalIN4cute5tupleIJiiiiEEENS1_10collective13CollectiveMmaINS1_34MainloopSm90TmaGmmaWarpSpecializedILi4ENS5_IJNS4_1CILi1EEENSA_ILi2EEESB_EEENS1_32KernelTmaWarpSpecializedPingpongEEENS5_IJNSA_ILi64EEENSA_ILi128EEESG_EEENS_10tfloat32_tENS5_IJlSB_lEEESJ_SK_NS4_8TiledMMAINS4_8MMA_AtomIJNS4_4SM904GMMA30MMA_64x128x8_F32TF32TF32_SS_TNILNSO_7ScaleInE1ELSQ_1EEEEEENS4_6LayoutINS5_IJSB_SB_SB_EEENS5_IJNSA_ILi0EEESV_SV_EEEEENS5_IJNS4_10UnderscoreESY_SY_EEEEENS4_23SM90_TMA_LOAD_MULTICASTENS4_14ComposedLayoutINS4_7SwizzleILi3ELi4ELi3EEENS4_18smem_ptr_flag_bitsILi32EEENST_INS5_IJNSA_ILi8EEENSA_ILi32EEEEEENS5_IJS18_SB_EEEEEEEvNS4_8identityENS4_13SM90_TMA_LOADES1C_vS1D_EENS_8epilogue10collective6detail29Sm90TmaWarpSpecializedAdapterINS1H_15DefaultEpilogueISJ_SK_SK_NS1G_6thread17LinearCombinationISJ_Li1EffLNS1L_9ScaleType4KindE0ELNS_15FloatRoundStyleE2ESJ_EENS1_15EpilogueDefaultEEEEEvvEEEEvNT_6ParamsE:
	.zero		1664


//--------------------- SYMBOLS --------------------------

	.type		.nv.reservedSmem.offset0,@object
	.size		.nv.reservedSmem.offset0,0x4
	.type		__assertfail,@function
